// auto-generated by cutlass_sweep.gemm — config: {"arch": "sm_100", "cluster_m": 1, "cluster_n": 1, "dtype": "bf16", "dtype_b": "bf16", "layout": "nt", "stages": 4, "tile_k": 64, "tile_m": 64, "tile_n": 128}
#include "cutlass/cutlass.h"
#include "cutlass/gemm/collective/collective_builder.hpp"
#include "cutlass/gemm/device/gemm_universal_adapter.h"
#include "cutlass/gemm/kernel/gemm_universal.hpp"
#include "cutlass/epilogue/collective/collective_builder.hpp"

using ElemA = cutlass::bfloat16_t;
using ElemB = cutlass::bfloat16_t;
using ElemCD = cutlass::bfloat16_t;
using Acc  = float;
using TileShape    = cute::Shape<cute::_64, cute::_128, cute::_64>;
using ClusterShape = cute::Shape<cute::_1, cute::_1, cute::_1>;

using CollectiveEpilogue = typename cutlass::epilogue::collective::CollectiveBuilder<
    cutlass::arch::Sm100, cutlass::arch::OpClassTensorOp,
    TileShape, ClusterShape,
    cutlass::epilogue::collective::EpilogueTileAuto,
    Acc, Acc,
    ElemCD, cutlass::layout::RowMajor, 128 / cutlass::sizeof_bits<ElemCD>::value,
    ElemCD, cutlass::layout::RowMajor, 128 / cutlass::sizeof_bits<ElemCD>::value,
    cutlass::epilogue::collective::EpilogueScheduleAuto
  >::CollectiveOp;

using CollectiveMainloop = typename cutlass::gemm::collective::CollectiveBuilder<
    cutlass::arch::Sm100, cutlass::arch::OpClassTensorOp,
    ElemA, cutlass::layout::RowMajor, 128 / cutlass::sizeof_bits<ElemA>::value,
    ElemB, cutlass::layout::ColumnMajor, 128 / cutlass::sizeof_bits<ElemB>::value,
    Acc,
    TileShape, ClusterShape,
    cutlass::gemm::collective::StageCount<4>,
    cutlass::gemm::collective::KernelScheduleAuto
  >::CollectiveOp;

using GemmKernel = cutlass::gemm::kernel::GemmUniversal<
    cute::Shape<int,int,int,int>,
    CollectiveMainloop,
    CollectiveEpilogue
>;
using Gemm = cutlass::gemm::device::GemmUniversalAdapter<GemmKernel>;

// Force the device kernel symbol into the cubin without needing a host main.
auto* _anchor = &cutlass::device_kernel<GemmKernel>;


// ===== COMPILED SASS (sm_100a) =====

	.target	sm_100a

	.elftype	@"ET_EXEC"


//--------------------- .note.nv.tkinfo           --------------------------
	.section	.note.nv.tkinfo,"",@"SHT_NOTE"
	.sectionflags	@"SHF_NOTE_NV_TKINFO"
	.tkinfo
        /*0018*/ 	.word	0x00000002
        /*0030*/ 	.string	""
        /*0030*/ 	.string	"ptxas"
        /*0030*/ 	.string	"Cuda compilation tools, release 13.0, V13.0.88"
        /*0030*/ 	.string	"Build cuda_13.0.r13.0/compiler.36424714_0"
        /*0030*/ 	.string	"-arch sm_100a -m 64 "



//--------------------- .note.nv.cuinfo           --------------------------
	.section	.note.nv.cuinfo,"",@"SHT_NOTE"
	.sectionflags	@"SHF_NOTE_NV_CUINFO"
        /*0018*/ 	.short	0x0002
        /*001a*/ 	.short	0x0064
        /*001c*/ 	.short	0x0082
	.zero		2


//--------------------- .nv.info                  --------------------------
	.section	.nv.info,"",@"SHT_CUDA_INFO"
	.align	4


	//----- nvinfo : EIATTR_REGCOUNT
	.align		4
        /*0000*/ 	.byte	0x04, 0x2f
        /*0002*/ 	.short	(.L_19 - .L_18)
	.align		4
.L_18:
        /*0004*/ 	.word	index@(_ZN7cutlass13device_kernelINS_4gemm6kernel13GemmUniversalIN4cute5tupleIJiiiiEEENS1_10collective13CollectiveMmaINS1_35MainloopSm100TmaUmmaWarpSpecializedILi4ELi2ELi4ENS5_IJNS4_1CILi1EEESB_SB_EEEEENS5_IJNSA_ILi64EEENSA_ILi128EEESE_EEENS_10bfloat16_tENS5_IJlSB_lEEESH_SI_NS4_8TiledMMAINS4_8MMA_AtomIJNS4_20SM100_MMA_F16BF16_SSISH_SH_fLi64ELi128ELNS4_4UMMA5MajorE0ELSN_0ELNSM_7ScaleInE0ELSO_0EEEEEENS4_6LayoutISC_NS5_IJNSA_ILi0EEESS_SS_EEEEENS5_IJNS4_10UnderscoreESV_SV_EEEEENS4_13SM90_TMA_LOADENS4_14ComposedLayoutINS4_7SwizzleILi3ELi4ELi3EEENS4_18smem_ptr_flag_bitsILi16EEENSR_INS5_IJNSA_ILi8EEESE_EEENS5_IJSE_SB_EEEEEEEvNS4_8identityESY_S18_vS19_EENS_8epilogue10collective18CollectiveEpilogueINS1B_23Sm100TmaWarpSpecializedILi4ELi2ELi16ELb1ELb0EEEJSG_NS5_IJNSR_ISE_SB_EENSR_INSA_ILi32EEESB_EEEEESH_SI_SH_SI_NS1B_6fusion15FusionCallbacksIS1F_NS1K_17LinearCombinationISH_fSH_fLNS_15FloatRoundStyleE2EEESG_S1J_JEEENS4_5SM1004TMEM4LOAD26SM100_TMEM_LOAD_16dp256b4xESY_NSZ_INS10_ILi2ELi4ELi3EEES13_NSR_INS5_IJS14_S1H_EEENS5_IJS1H_SB_EEEEEEENS4_17SM75_U32x4_LDSM_NENS4_14SM90_TMA_STOREES1Y_NS4_17SM90_U32x4_STSM_NENS4_39AutoVectorizingCopyWithAssumedAlignmentILi128EEEEEEvvEEEEvNT_6ParamsE)
        /*0008*/ 	.word	0x0000005b


	//----- nvinfo : EIATTR_FRAME_SIZE
	.align		4
.L_19:
        /*000c*/ 	.byte	0x04, 0x11
        /*000e*/ 	.short	(.L_21 - .L_20)
	.align		4
.L_20:
        /*0010*/ 	.word	index@($__internal_2_$__cuda_sm10x_tcgen05_guardrail_trap_unallocated_columns_being_dealloced)
        /*0014*/ 	.word	0x00000000


	//----- nvinfo : EIATTR_FRAME_SIZE
	.align		4
.L_21:
        /*0018*/ 	.byte	0x04, 0x11
        /*001a*/ 	.short	(.L_23 - .L_22)
	.align		4
.L_22:
        /*001c*/ 	.word	index@($__internal_1_$__cuda_sm10x_tcgen05_guardrail_trap_phase_invalid_during_alloc)
        /*0020*/ 	.word	0x00000000


	//----- nvinfo : EIATTR_FRAME_SIZE
	.align		4
.L_23:
        /*0024*/ 	.byte	0x04, 0x11
        /*0026*/ 	.short	(.L_25 - .L_24)
	.align		4
.L_24:
        /*0028*/ 	.word	index@($__internal_0_$__cuda_sm10x_tcgen05_guardrail_trap_col_being_dealloced_not_returned_by_alloc)
        /*002c*/ 	.word	0x00000000


	//----- nvinfo : EIATTR_FRAME_SIZE
	.align		4
.L_25:
        /*0030*/ 	.byte	0x04, 0x11
        /*0032*/ 	.short	(.L_27 - .L_26)
	.align		4
.L_26:
        /*0034*/ 	.word	index@(_ZN7cutlass13device_kernelINS_4gemm6kernel13GemmUniversalIN4cute5tupleIJiiiiEEENS1_10collective13CollectiveMmaINS1_35MainloopSm100TmaUmmaWarpSpecializedILi4ELi2ELi4ENS5_IJNS4_1CILi1EEESB_SB_EEEEENS5_IJNSA_ILi64EEENSA_ILi128EEESE_EEENS_10bfloat16_tENS5_IJlSB_lEEESH_SI_NS4_8TiledMMAINS4_8MMA_AtomIJNS4_20SM100_MMA_F16BF16_SSISH_SH_fLi64ELi128ELNS4_4UMMA5MajorE0ELSN_0ELNSM_7ScaleInE0ELSO_0EEEEEENS4_6LayoutISC_NS5_IJNSA_ILi0EEESS_SS_EEEEENS5_IJNS4_10UnderscoreESV_SV_EEEEENS4_13SM90_TMA_LOADENS4_14ComposedLayoutINS4_7SwizzleILi3ELi4ELi3EEENS4_18smem_ptr_flag_bitsILi16EEENSR_INS5_IJNSA_ILi8EEESE_EEENS5_IJSE_SB_EEEEEEEvNS4_8identityESY_S18_vS19_EENS_8epilogue10collective18CollectiveEpilogueINS1B_23Sm100TmaWarpSpecializedILi4ELi2ELi16ELb1ELb0EEEJSG_NS5_IJNSR_ISE_SB_EENSR_INSA_ILi32EEESB_EEEEESH_SI_SH_SI_NS1B_6fusion15FusionCallbacksIS1F_NS1K_17LinearCombinationISH_fSH_fLNS_15FloatRoundStyleE2EEESG_S1J_JEEENS4_5SM1004TMEM4LOAD26SM100_TMEM_LOAD_16dp256b4xESY_NSZ_INS10_ILi2ELi4ELi3EEES13_NSR_INS5_IJS14_S1H_EEENS5_IJS1H_SB_EEEEEEENS4_17SM75_U32x4_LDSM_NENS4_14SM90_TMA_STOREES1Y_NS4_17SM90_U32x4_STSM_NENS4_39AutoVectorizingCopyWithAssumedAlignmentILi128EEEEEEvvEEEEvNT_6ParamsE)
        /*0038*/ 	.word	0x00000000


	//----- nvinfo : EIATTR_MIN_STACK_SIZE
	.align		4
.L_27:
        /*003c*/ 	.byte	0x04, 0x12
        /*003e*/ 	.short	(.L_29 - .L_28)
	.align		4
.L_28:
        /*0040*/ 	.word	index@(_ZN7cutlass13device_kernelINS_4gemm6kernel13GemmUniversalIN4cute5tupleIJiiiiEEENS1_10collective13CollectiveMmaINS1_35MainloopSm100TmaUmmaWarpSpecializedILi4ELi2ELi4ENS5_IJNS4_1CILi1EEESB_SB_EEEEENS5_IJNSA_ILi64EEENSA_ILi128EEESE_EEENS_10bfloat16_tENS5_IJlSB_lEEESH_SI_NS4_8TiledMMAINS4_8MMA_AtomIJNS4_20SM100_MMA_F16BF16_SSISH_SH_fLi64ELi128ELNS4_4UMMA5MajorE0ELSN_0ELNSM_7ScaleInE0ELSO_0EEEEEENS4_6LayoutISC_NS5_IJNSA_ILi0EEESS_SS_EEEEENS5_IJNS4_10UnderscoreESV_SV_EEEEENS4_13SM90_TMA_LOADENS4_14ComposedLayoutINS4_7SwizzleILi3ELi4ELi3EEENS4_18smem_ptr_flag_bitsILi16EEENSR_INS5_IJNSA_ILi8EEESE_EEENS5_IJSE_SB_EEEEEEEvNS4_8identityESY_S18_vS19_EENS_8epilogue10collective18CollectiveEpilogueINS1B_23Sm100TmaWarpSpecializedILi4ELi2ELi16ELb1ELb0EEEJSG_NS5_IJNSR_ISE_SB_EENSR_INSA_ILi32EEESB_EEEEESH_SI_SH_SI_NS1B_6fusion15FusionCallbacksIS1F_NS1K_17LinearCombinationISH_fSH_fLNS_15FloatRoundStyleE2EEESG_S1J_JEEENS4_5SM1004TMEM4LOAD26SM100_TMEM_LOAD_16dp256b4xESY_NSZ_INS10_ILi2ELi4ELi3EEES13_NSR_INS5_IJS14_S1H_EEENS5_IJS1H_SB_EEEEEEENS4_17SM75_U32x4_LDSM_NENS4_14SM90_TMA_STOREES1Y_NS4_17SM90_U32x4_STSM_NENS4_39AutoVectorizingCopyWithAssumedAlignmentILi128EEEEEEvvEEEEvNT_6ParamsE)
        /*0044*/ 	.word	0x00000000
.L_29:


//--------------------- .nv.compat                --------------------------
	.section	.nv.compat,"",@"SHT_CUDA_COMPAT_INFO"
	.align	4
        /*0000*/ 	.byte	0x02, 0x09, 0x01, 0x00, 0x02, 0x02, 0x02, 0x00, 0x02, 0x05, 0x05, 0x00, 0x03, 0x07, 0x01, 0x01
        /*0010*/ 	.byte	0x02, 0x03, 0x01, 0x00, 0x02, 0x06, 0x01, 0x00, 0x04, 0x0b, 0x08, 0x00, 0x09, 0x00, 0x00, 0x00
        /*0020*/ 	.byte	0x00, 0x00, 0x00, 0x00


//--------------------- .nv.info._ZN7cutlass13device_kernelINS_4gemm6kernel13GemmUniversalIN4cute5tupleIJiiiiEEENS1_10collective13CollectiveMmaINS1_35MainloopSm100TmaUmmaWarpSpecializedILi4ELi2ELi4ENS5_IJNS4_1CILi1EEESB_SB_EEEEENS5_IJNSA_ILi64EEENSA_ILi128EEESE_EEENS_10bfloat16_tENS5_IJlSB_lEEESH_SI_NS4_8TiledMMAINS4_8MMA_AtomIJNS4_20SM100_MMA_F16BF16_SSISH_SH_fLi64ELi128ELNS4_4UMMA5MajorE0ELSN_0ELNSM_7ScaleInE0ELSO_0EEEEEENS4_6LayoutISC_NS5_IJNSA_ILi0EEESS_SS_EEEEENS5_IJNS4_10UnderscoreESV_SV_EEEEENS4_13SM90_TMA_LOADENS4_14ComposedLayoutINS4_7SwizzleILi3ELi4ELi3EEENS4_18smem_ptr_flag_bitsILi16EEENSR_INS5_IJNSA_ILi8EEESE_EEENS5_IJSE_SB_EEEEEEEvNS4_8identityESY_S18_vS19_EENS_8epilogue10collective18CollectiveEpilogueINS1B_23Sm100TmaWarpSpecializedILi4ELi2ELi16ELb1ELb0EEEJSG_NS5_IJNSR_ISE_SB_EENSR_INSA_ILi32EEESB_EEEEESH_SI_SH_SI_NS1B_6fusion15FusionCallbacksIS1F_NS1K_17LinearCombinationISH_fSH_fLNS_15FloatRoundStyleE2EEESG_S1J_JEEENS4_5SM1004TMEM4LOAD26SM100_TMEM_LOAD_16dp256b4xESY_NSZ_INS10_ILi2ELi4ELi3EEES13_NSR_INS5_IJS14_S1H_EEENS5_IJS1H_SB_EEEEEEENS4_17SM75_U32x4_LDSM_NENS4_14SM90_TMA_STOREES1Y_NS4_17SM90_U32x4_STSM_NENS4_39AutoVectorizingCopyWithAssumedAlignmentILi128EEEEEEvvEEEEvNT_6ParamsE --------------------------
	.section	.nv.info._ZN7cutlass13device_kernelINS_4gemm6kernel13GemmUniversalIN4cute5tupleIJiiiiEEENS1_10collective13CollectiveMmaINS1_35MainloopSm100TmaUmmaWarpSpecializedILi4ELi2ELi4ENS5_IJNS4_1CILi1EEESB_SB_EEEEENS5_IJNSA_ILi64EEENSA_ILi128EEESE_EEENS_10bfloat16_tENS5_IJlSB_lEEESH_SI_NS4_8TiledMMAINS4_8MMA_AtomIJNS4_20SM100_MMA_F16BF16_SSISH_SH_fLi64ELi128ELNS4_4UMMA5MajorE0ELSN_0ELNSM_7ScaleInE0ELSO_0EEEEEENS4_6LayoutISC_NS5_IJNSA_ILi0EEESS_SS_EEEEENS5_IJNS4_10UnderscoreESV_SV_EEEEENS4_13SM90_TMA_LOADENS4_14ComposedLayoutINS4_7SwizzleILi3ELi4ELi3EEENS4_18smem_ptr_flag_bitsILi16EEENSR_INS5_IJNSA_ILi8EEESE_EEENS5_IJSE_SB_EEEEEEEvNS4_8identityESY_S18_vS19_EENS_8epilogue10collective18CollectiveEpilogueINS1B_23Sm100TmaWarpSpecializedILi4ELi2ELi16ELb1ELb0EEEJSG_NS5_IJNSR_ISE_SB_EENSR_INSA_ILi32EEESB_EEEEESH_SI_SH_SI_NS1B_6fusion15FusionCallbacksIS1F_NS1K_17LinearCombinationISH_fSH_fLNS_15FloatRoundStyleE2EEESG_S1J_JEEENS4_5SM1004TMEM4LOAD26SM100_TMEM_LOAD_16dp256b4xESY_NSZ_INS10_ILi2ELi4ELi3EEES13_NSR_INS5_IJS14_S1H_EEENS5_IJS1H_SB_EEEEEEENS4_17SM75_U32x4_LDSM_NENS4_14SM90_TMA_STOREES1Y_NS4_17SM90_U32x4_STSM_NENS4_39AutoVectorizingCopyWithAssumedAlignmentILi128EEEEEEvvEEEEvNT_6ParamsE,"",@"SHT_CUDA_INFO"
	.sectionflags	@""
	.align	4


	//----- nvinfo : EIATTR_CUDA_API_VERSION
	.align		4
        /*0000*/ 	.byte	0x04, 0x37
        /*0002*/ 	.short	(.L_31 - .L_30)
.L_30:
        /*0004*/ 	.word	0x00000082


	//----- nvinfo : EIATTR_KPARAM_INFO
	.align		4
.L_31:
        /*0008*/ 	.byte	0x04, 0x17
        /*000a*/ 	.short	(.L_33 - .L_32)
.L_32:
        /*000c*/ 	.word	0x00000000
        /*0010*/ 	.short	0x0000
        /*0012*/ 	.short	0x0000
        /*0014*/ 	.byte	0x00, 0xf0, 0x01, 0x20


	//----- nvinfo : EIATTR_AT_ENTRY_FRAGMENTS
	.align		4
.L_33:
        /*0018*/ 	.byte	0x04, 0x4f
        /*001a*/ 	.short	(.L_35 - .L_34)


	//   ....[0]....
.L_34:
        /*001c*/ 	.word	0x00000006


	//----- nvinfo : EIATTR_RESERVED_SMEM_USED
	.align		4
.L_35:
        /*0020*/ 	.byte	0x01, 0x41
	.zero		2


	//----- nvinfo : EIATTR_SPARSE_MMA_MASK
	.align		4
        /*0024*/ 	.byte	0x03, 0x50
        /*0026*/ 	.short	0x0000


	//----- nvinfo : EIATTR_TCGEN05_1CTA_USED
	.align		4
        /*0028*/ 	.byte	0x01, 0x51
	.zero		2


	//----- nvinfo : EIATTR_MAXREG_COUNT
	.align		4
        /*002c*/ 	.byte	0x03, 0x1b
        /*002e*/ 	.short	0x00ff


	//----- nvinfo : EIATTR_NUM_BARRIERS
	.align		4
        /*0030*/ 	.byte	0x02, 0x4c
        /*0032*/ 	.byte	0x07
	.zero		1


	//----- nvinfo : EIATTR_EXTERNS
	.align		4
        /*0034*/ 	.byte	0x04, 0x0f
        /*0036*/ 	.short	(.L_37 - .L_36)


	//   ....[0]....
	.align		4
.L_36:
        /*0038*/ 	.word	index@(__assertfail)


	//----- nvinfo : EIATTR_MERCURY_ISA_VERSION
	.align		4
.L_37:
        /*003c*/ 	.byte	0x03, 0x5f
        /*003e*/ 	.short	0x0101


	//----- nvinfo : EIATTR_INT_WARP_WIDE_INSTR_OFFSETS
	.align		4
        /*0040*/ 	.byte	0x04, 0x31
        /*0042*/ 	.short	(.L_39 - .L_38)


	//   ....[0]....
.L_38:
        /*0044*/ 	.word	0x00001df0


	//   ....[1]....
        /*0048*/ 	.word	0x000038a0


	//   ....[2]....
        /*004c*/ 	.word	0x000038c0


	//   ....[3]....
        /*0050*/ 	.word	0x000038f0


	//   ....[4]....
        /*0054*/ 	.word	0x00004230


	//   ....[5]....
        /*0058*/ 	.word	0x000042a0


	//   ....[6]....
        /*005c*/ 	.word	0x00004380


	//   ....[7]....
        /*0060*/ 	.word	0x00004400


	//   ....[8]....
        /*0064*/ 	.word	0x00004510


	//   ....[9]....
        /*0068*/ 	.word	0x000045a0


	//   ....[10]....
        /*006c*/ 	.word	0x00004780


	//   ....[11]....
        /*0070*/ 	.word	0x000048e0


	//----- nvinfo : EIATTR_COOP_GROUP_MASK_REGIDS
	.align		4
.L_39:
        /*0074*/ 	.byte	0x04, 0x29
        /*0076*/ 	.short	(.L_41 - .L_40)


	//   ....[0]....
.L_40:
        /*0078*/ 	.word	0xffffffff


	//   ....[1]....
        /*007c*/ 	.word	0xffffffff


	//   ....[2]....
        /*0080*/ 	.word	0xffffffff


	//   ....[3]....
        /*0084*/ 	.word	0xffffffff


	//   ....[4]....
        /*0088*/ 	.word	0xffffffff


	//   ....[5]....
        /*008c*/ 	.word	0xffffffff


	//   ....[6]....
        /*0090*/ 	.word	0xffffffff


	//   ....[7]....
        /*0094*/ 	.word	0xffffffff


	//   ....[8]....
        /*0098*/ 	.word	0xffffffff


	//   ....[9]....
        /*009c*/ 	.word	0xffffffff


	//   ....[10]....
        /*00a0*/ 	.word	0xffffffff


	//   ....[11]....
        /*00a4*/ 	.word	0xffffffff


	//   ....[12]....
        /*00a8*/ 	.word	0xffffffff


	//----- nvinfo : EIATTR_COOP_GROUP_INSTR_OFFSETS
	.align		4
.L_41:
        /*00ac*/ 	.byte	0x04, 0x28
        /*00ae*/ 	.short	(.L_43 - .L_42)


	//   ....[0]....
.L_42:
        /*00b0*/ 	.word	0x00000090


	//   ....[1]....
        /*00b4*/ 	.word	0x000004d0


	//   ....[2]....
        /*00b8*/ 	.word	0x00000640


	//   ....[3]....
        /*00bc*/ 	.word	0x000007e0


	//   ....[4]....
        /*00c0*/ 	.word	0x000008e0


	//   ....[5]....
        /*00c4*/ 	.word	0x00000a50


	//   ....[6]....
        /*00c8*/ 	.word	0x00000bf0


	//   ....[7]....
        /*00cc*/ 	.word	0x00001cd0


	//   ....[8]....
        /*00d0*/ 	.word	0x00002ab0


	//   ....[9]....
        /*00d4*/ 	.word	0x00002cc0


	//   ....[10]....
        /*00d8*/ 	.word	0x00002cf0


	//   ....[11]....
        /*00dc*/ 	.word	0x00003780


	//   ....[12]....
        /*00e0*/ 	.word	0x000039b0


	//----- nvinfo : EIATTR_VRC_CTA_INIT_COUNT
	.align		4
.L_43:
        /*00e4*/ 	.byte	0x02, 0x4a
        /*00e6*/ 	.byte	0x80
	.zero		1


	//----- nvinfo : EIATTR_SYSCALL_OFFSETS
	.align		4
        /*00e8*/ 	.byte	0x04, 0x46
        /*00ea*/ 	.short	(.L_45 - .L_44)


	//   ....[0]....
.L_44:
        /*00ec*/ 	.word	0x00005390


	//   ....[1]....
        /*00f0*/ 	.word	0x00005480


	//   ....[2]....
        /*00f4*/ 	.word	0x00005be0


	//   ....[3]....
        /*00f8*/ 	.word	0x00006490


	//   ....[4]....
        /*00fc*/ 	.word	0x00006d10


	//   ....[5]....
        /*0100*/ 	.word	0x00007590


	//----- nvinfo : EIATTR_MBARRIER_INSTR_OFFSETS
	.align		4
.L_45:
        /*0104*/ 	.byte	0x04, 0x39
        /*0106*/ 	.short	(.L_47 - .L_46)


	//   ....[0]....
.L_46:
        /*0108*/ 	.word	0x000005b0
        /*010c*/ 	.word	0x000000ff
        /*0110*/ 	.word	0x00000000
        /*0114*/ 	.short	0x0100
        /*0116*/ 	.byte	0x05
	.zero		1


	//   ....[1]....
        /*0118*/ 	.word	0x000005c0
        /*011c*/ 	.word	0x000000ff
        /*0120*/ 	.word	0x00000020
        /*0124*/ 	.short	0x0100
        /*0126*/ 	.byte	0x05
	.zero		1


	//   ....[2]....
        /*0128*/ 	.word	0x000005d0
        /*012c*/ 	.word	0x000000ff
        /*0130*/ 	.word	0x00000008
        /*0134*/ 	.short	0x0100
        /*0136*/ 	.byte	0x05
	.zero		1


	//   ....[3]....
        /*0138*/ 	.word	0x000005e0
        /*013c*/ 	.word	0x000000ff
        /*0140*/ 	.word	0x00000028
        /*0144*/ 	.short	0x0100
        /*0146*/ 	.byte	0x05
	.zero		1


	//   ....[4]....
        /*0148*/ 	.word	0x000005f0
        /*014c*/ 	.word	0x000000ff
        /*0150*/ 	.word	0x00000010
        /*0154*/ 	.short	0x0100
        /*0156*/ 	.byte	0x05
	.zero		1


	//   ....[5]....
        /*0158*/ 	.word	0x00000600
        /*015c*/ 	.word	0x000000ff
        /*0160*/ 	.word	0x00000030
        /*0164*/ 	.short	0x0100
        /*0166*/ 	.byte	0x05
	.zero		1


	//   ....[6]....
        /*0168*/ 	.word	0x00000610
        /*016c*/ 	.word	0x000000ff
        /*0170*/ 	.word	0x00000018
        /*0174*/ 	.short	0x0100
        /*0176*/ 	.byte	0x05
	.zero		1


	//   ....[7]....
        /*0178*/ 	.word	0x00000620
        /*017c*/ 	.word	0x000000ff
        /*0180*/ 	.word	0x00000038
        /*0184*/ 	.short	0x0100
        /*0186*/ 	.byte	0x05
	.zero		1


	//   ....[8]....
        /*0188*/ 	.word	0x00000750
        /*018c*/ 	.word	0x000000ff
        /*0190*/ 	.word	0x00000040
        /*0194*/ 	.short	0x0100
        /*0196*/ 	.byte	0x07
	.zero		1


	//   ....[9]....
        /*0198*/ 	.word	0x00000760
        /*019c*/ 	.word	0x000000ff
        /*01a0*/ 	.word	0x00000060
        /*01a4*/ 	.short	0x0100
        /*01a6*/ 	.byte	0x07
	.zero		1


	//   ....[10]....
        /*01a8*/ 	.word	0x00000770
        /*01ac*/ 	.word	0x000000ff
        /*01b0*/ 	.word	0x00000048
        /*01b4*/ 	.short	0x0100
        /*01b6*/ 	.byte	0x07
	.zero		1


	//   ....[11]....
        /*01b8*/ 	.word	0x00000780
        /*01bc*/ 	.word	0x000000ff
        /*01c0*/ 	.word	0x00000068
        /*01c4*/ 	.short	0x0100
        /*01c6*/ 	.byte	0x07
	.zero		1


	//   ....[12]....
        /*01c8*/ 	.word	0x00000790
        /*01cc*/ 	.word	0x000000ff
        /*01d0*/ 	.word	0x00000050
        /*01d4*/ 	.short	0x0100
        /*01d6*/ 	.byte	0x07
	.zero		1


	//   ....[13]....
        /*01d8*/ 	.word	0x000007a0
        /*01dc*/ 	.word	0x000000ff
        /*01e0*/ 	.word	0x00000070
        /*01e4*/ 	.short	0x0100
        /*01e6*/ 	.byte	0x07
	.zero		1


	//   ....[14]....
        /*01e8*/ 	.word	0x000007b0
        /*01ec*/ 	.word	0x000000ff
        /*01f0*/ 	.word	0x00000058
        /*01f4*/ 	.short	0x0100
        /*01f6*/ 	.byte	0x07
	.zero		1


	//   ....[15]....
        /*01f8*/ 	.word	0x000007c0
        /*01fc*/ 	.word	0x000000ff
        /*0200*/ 	.word	0x00000078
        /*0204*/ 	.short	0x0100
        /*0206*/ 	.byte	0x07
	.zero		1


	//   ....[16]....
        /*0208*/ 	.word	0x000008b0
        /*020c*/ 	.word	0x000000ff
        /*0210*/ 	.word	0x00000080
        /*0214*/ 	.short	0x0100
        /*0216*/ 	.byte	0x05
	.zero		1


	//   ....[17]....
        /*0218*/ 	.word	0x000008c0
        /*021c*/ 	.word	0x000000ff
        /*0220*/ 	.word	0x00000088
        /*0224*/ 	.short	0x0100
        /*0226*/ 	.byte	0x05
	.zero		1


	//   ....[18]....
        /*0228*/ 	.word	0x00000a00
        /*022c*/ 	.word	0x000000ff
        /*0230*/ 	.word	0x00000090
        /*0234*/ 	.short	0x0100
        /*0236*/ 	.byte	0x05
	.zero		1


	//   ....[19]....
        /*0238*/ 	.word	0x00000a10
        /*023c*/ 	.word	0x000000ff
        /*0240*/ 	.word	0x000000a0
        /*0244*/ 	.short	0x0100
        /*0246*/ 	.byte	0x05
	.zero		1


	//   ....[20]....
        /*0248*/ 	.word	0x00000a20
        /*024c*/ 	.word	0x000000ff
        /*0250*/ 	.word	0x00000098
        /*0254*/ 	.short	0x0100
        /*0256*/ 	.byte	0x05
	.zero		1


	//   ....[21]....
        /*0258*/ 	.word	0x00000a30
        /*025c*/ 	.word	0x000000ff
        /*0260*/ 	.word	0x000000a8
        /*0264*/ 	.short	0x0100
        /*0266*/ 	.byte	0x05
	.zero		1


	//   ....[22]....
        /*0268*/ 	.word	0x00000b60
        /*026c*/ 	.word	0x000000ff
        /*0270*/ 	.word	0x000000b0
        /*0274*/ 	.short	0x0100
        /*0276*/ 	.byte	0x07
	.zero		1


	//   ....[23]....
        /*0278*/ 	.word	0x00000b70
        /*027c*/ 	.word	0x000000ff
        /*0280*/ 	.word	0x000000d0
        /*0284*/ 	.short	0x0100
        /*0286*/ 	.byte	0x07
	.zero		1


	//   ....[24]....
        /*0288*/ 	.word	0x00000b80
        /*028c*/ 	.word	0x000000ff
        /*0290*/ 	.word	0x000000b8
        /*0294*/ 	.short	0x0100
        /*0296*/ 	.byte	0x07
	.zero		1


	//   ....[25]....
        /*0298*/ 	.word	0x00000b90
        /*029c*/ 	.word	0x000000ff
        /*02a0*/ 	.word	0x000000d8
        /*02a4*/ 	.short	0x0100
        /*02a6*/ 	.byte	0x07
	.zero		1


	//   ....[26]....
        /*02a8*/ 	.word	0x00000ba0
        /*02ac*/ 	.word	0x000000ff
        /*02b0*/ 	.word	0x000000c0
        /*02b4*/ 	.short	0x0100
        /*02b6*/ 	.byte	0x07
	.zero		1


	//   ....[27]....
        /*02b8*/ 	.word	0x00000bb0
        /*02bc*/ 	.word	0x000000ff
        /*02c0*/ 	.word	0x000000e0
        /*02c4*/ 	.short	0x0100
        /*02c6*/ 	.byte	0x07
	.zero		1


	//   ....[28]....
        /*02c8*/ 	.word	0x00000bc0
        /*02cc*/ 	.word	0x000000ff
        /*02d0*/ 	.word	0x000000c8
        /*02d4*/ 	.short	0x0100
        /*02d6*/ 	.byte	0x07
	.zero		1


	//   ....[29]....
        /*02d8*/ 	.word	0x00000bd0
        /*02dc*/ 	.word	0x000000ff
        /*02e0*/ 	.word	0x000000e8
        /*02e4*/ 	.short	0x0100
        /*02e6*/ 	.byte	0x07
	.zero		1


	//   ....[30]....
        /*02e8*/ 	.word	0x00000cc0
        /*02ec*/ 	.word	0x000000ff
        /*02f0*/ 	.word	0x000000f0
        /*02f4*/ 	.short	0x0100
        /*02f6*/ 	.byte	0x05
	.zero		1


	//   ....[31]....
        /*02f8*/ 	.word	0x00000cd0
        /*02fc*/ 	.word	0x000000ff
        /*0300*/ 	.word	0x00000100
        /*0304*/ 	.short	0x0100
        /*0306*/ 	.byte	0x05
	.zero		1


	//   ....[32]....
        /*0308*/ 	.word	0x00000ce0
        /*030c*/ 	.word	0x000000ff
        /*0310*/ 	.word	0x000000f8
        /*0314*/ 	.short	0x0100
        /*0316*/ 	.byte	0x05
	.zero		1


	//   ....[33]....
        /*0318*/ 	.word	0x00000cf0
        /*031c*/ 	.word	0x000000ff
        /*0320*/ 	.word	0x00000108
        /*0324*/ 	.short	0x0100
        /*0326*/ 	.byte	0x05
	.zero		1


	//   ....[34]....
        /*0328*/ 	.word	0x000015d0
        /*032c*/ 	.word	0x00000003
        /*0330*/ 	.word	0x00000100
        /*0334*/ 	.short	0x010a
        /*0336*/ 	.byte	0xff
	.zero		1


	//   ....[35]....
        /*0338*/ 	.word	0x00001600
        /*033c*/ 	.word	0x00000003
        /*0340*/ 	.word	0x000000f0
        /*0344*/ 	.short	0x0101
        /*0346*/ 	.byte	0xff
	.zero		1


	//   ....[36]....
        /*0348*/ 	.word	0x000016d0
        /*034c*/ 	.word	0x000000ff
        /*0350*/ 	.word	0x00000020
        /*0354*/ 	.short	0x010a
        /*0356*/ 	.byte	0x08
	.zero		1


	//   ....[37]....
        /*0358*/ 	.word	0x00001770
        /*035c*/ 	.word	0x000000ff
        /*0360*/ 	.word	0x00000020
        /*0364*/ 	.short	0x010a
        /*0366*/ 	.byte	0x21
	.zero		1


	//   ....[38]....
        /*0368*/ 	.word	0x000018c0
        /*036c*/ 	.word	0x000000ff
        /*0370*/ 	.word	0x00000020
        /*0374*/ 	.short	0x010a
        /*0376*/ 	.byte	0x08
	.zero		1


	//   ....[39]....
        /*0378*/ 	.word	0x000019d0
        /*037c*/ 	.word	0x000000ff
        /*0380*/ 	.word	0x00000088
        /*0384*/ 	.short	0x0101
        /*0386*/ 	.byte	0x04
	.zero		1


	//   ....[40]....
        /*0388*/ 	.word	0x000019f0
        /*038c*/ 	.word	0x000000ff
        /*0390*/ 	.word	0x00000020
        /*0394*/ 	.short	0x010a
        /*0396*/ 	.byte	0x08
	.zero		1


	//   ....[41]....
        /*0398*/ 	.word	0x00001a70
        /*039c*/ 	.word	0x000000ff
        /*03a0*/ 	.word	0x00000020
        /*03a4*/ 	.short	0x010a
        /*03a6*/ 	.byte	0x11
	.zero		1


	//   ....[42]....
        /*03a8*/ 	.word	0x00001bc0
        /*03ac*/ 	.word	0x000000ff
        /*03b0*/ 	.word	0x00000020
        /*03b4*/ 	.short	0x010a
        /*03b6*/ 	.byte	0x08
	.zero		1


	//   ....[43]....
        /*03b8*/ 	.word	0x00001d00
        /*03bc*/ 	.word	0x00000002
        /*03c0*/ 	.word	0x00000090
        /*03c4*/ 	.short	0x010a
        /*03c6*/ 	.byte	0xff
	.zero		1


	//   ....[44]....
        /*03c8*/ 	.word	0x00001dc0
        /*03cc*/ 	.word	0x00000002
        /*03d0*/ 	.word	0x00000000
        /*03d4*/ 	.short	0x0101
        /*03d6*/ 	.byte	0xff
	.zero		1


	//   ....[45]....
        /*03d8*/ 	.word	0x00002320
        /*03dc*/ 	.word	0x000000ff
        /*03e0*/ 	.word	0x00000000
        /*03e4*/ 	.short	0x010a
        /*03e6*/ 	.byte	0x05
	.zero		1


	//   ....[46]....
        /*03e8*/ 	.word	0x000023b0
        /*03ec*/ 	.word	0x000000ff
        /*03f0*/ 	.word	0x00000000
        /*03f4*/ 	.short	0x010a
        /*03f6*/ 	.byte	0x05
	.zero		1


	//   ....[47]....
        /*03f8*/ 	.word	0x00002440
        /*03fc*/ 	.word	0x000000ff
        /*0400*/ 	.word	0x00000000
        /*0404*/ 	.short	0x010a
        /*0406*/ 	.byte	0x05
	.zero		1


	//   ....[48]....
        /*0408*/ 	.word	0x000024e0
        /*040c*/ 	.word	0x00000000
        /*0410*/ 	.word	0x00000000
        /*0414*/ 	.short	0x010a
        /*0416*/ 	.byte	0xff
	.zero		1


	//   ....[49]....
        /*0418*/ 	.word	0x00002600
        /*041c*/ 	.word	0x00000000
        /*0420*/ 	.word	0x000000f0
        /*0424*/ 	.short	0x010a
        /*0426*/ 	.byte	0xff
	.zero		1


	//   ....[50]....
        /*0428*/ 	.word	0x00002660
        /*042c*/ 	.word	0x00000004
        /*0430*/ 	.word	0x00000000
        /*0434*/ 	.short	0x0101
        /*0436*/ 	.byte	0xff
	.zero		1


	//   ....[51]....
        /*0438*/ 	.word	0x00002680
        /*043c*/ 	.word	0x000000ff
        /*0440*/ 	.word	0x000000a0
        /*0444*/ 	.short	0x010a
        /*0446*/ 	.byte	0x05
	.zero		1


	//   ....[52]....
        /*0448*/ 	.word	0x000027a0
        /*044c*/ 	.word	0x00000000
        /*0450*/ 	.word	0x00000090
        /*0454*/ 	.short	0x010a
        /*0456*/ 	.byte	0xff
	.zero		1


	//   ....[53]....
        /*0458*/ 	.word	0x000028b0
        /*045c*/ 	.word	0x00000000
        /*0460*/ 	.word	0x00000000
        /*0464*/ 	.short	0x0101
        /*0466*/ 	.byte	0xff
	.zero		1


	//   ....[54]....
        /*0468*/ 	.word	0x00002940
        /*046c*/ 	.word	0x000000ff
        /*0470*/ 	.word	0x000000a0
        /*0474*/ 	.short	0x0106
        /*0476*/ 	.byte	0x05
	.zero		1


	//   ....[55]....
        /*0478*/ 	.word	0x00002960
        /*047c*/ 	.word	0x000000ff
        /*0480*/ 	.word	0x000000a0
        /*0484*/ 	.short	0x010a
        /*0486*/ 	.byte	0x05
	.zero		1


	//   ....[56]....
        /*0488*/ 	.word	0x000029f0
        /*048c*/ 	.word	0x000000ff
        /*0490*/ 	.word	0x000000a0
        /*0494*/ 	.short	0x0106
        /*0496*/ 	.byte	0x04
	.zero		1


	//   ....[57]....
        /*0498*/ 	.word	0x00002a30
        /*049c*/ 	.word	0x00000000
        /*04a0*/ 	.word	0x000000a0
        /*04a4*/ 	.short	0x010a
        /*04a6*/ 	.byte	0xff
	.zero		1


	//   ....[58]....
        /*04a8*/ 	.word	0x00002f70
        /*04ac*/ 	.word	0x00000000
        /*04b0*/ 	.word	0x00000090
        /*04b4*/ 	.short	0x010a
        /*04b6*/ 	.byte	0xff
	.zero		1


	//   ....[59]....
        /*04b8*/ 	.word	0x00003070
        /*04bc*/ 	.word	0x00000003
        /*04c0*/ 	.word	0x00000000
        /*04c4*/ 	.short	0x0101
        /*04c6*/ 	.byte	0xff
	.zero		1


	//   ....[60]....
        /*04c8*/ 	.word	0x00003080
        /*04cc*/ 	.word	0x000000ff
        /*04d0*/ 	.word	0x00000000
        /*04d4*/ 	.short	0x010a
        /*04d6*/ 	.byte	0x06
	.zero		1


	//   ....[61]....
        /*04d8*/ 	.word	0x00003100
        /*04dc*/ 	.word	0x000000ff
        /*04e0*/ 	.word	0x000000d0
        /*04e4*/ 	.short	0x010a
        /*04e6*/ 	.byte	0x07
	.zero		1


	//   ....[62]....
        /*04e8*/ 	.word	0x000031e0
        /*04ec*/ 	.word	0x000000ff
        /*04f0*/ 	.word	0x00000000
        /*04f4*/ 	.short	0x010a
        /*04f6*/ 	.byte	0x06
	.zero		1


	//   ....[63]....
        /*04f8*/ 	.word	0x00003310
        /*04fc*/ 	.word	0x000000ff
        /*0500*/ 	.word	0x00000000
        /*0504*/ 	.short	0x010a
        /*0506*/ 	.byte	0x1a
	.zero		1


	//   ....[64]....
        /*0508*/ 	.word	0x000035b0
        /*050c*/ 	.word	0x000000ff
        /*0510*/ 	.word	0x00000000
        /*0514*/ 	.short	0x010a
        /*0516*/ 	.byte	0x06
	.zero		1


	//   ....[65]....
        /*0518*/ 	.word	0x00003640
        /*051c*/ 	.word	0x000000ff
        /*0520*/ 	.word	0x00000000
        /*0524*/ 	.short	0x010a
        /*0526*/ 	.byte	0x06
	.zero		1


	//   ....[66]....
        /*0528*/ 	.word	0x000036d0
        /*052c*/ 	.word	0x000000ff
        /*0530*/ 	.word	0x00000000
        /*0534*/ 	.short	0x010a
        /*0536*/ 	.byte	0x06
	.zero		1


	//   ....[67]....
        /*0538*/ 	.word	0x00003760
        /*053c*/ 	.word	0x000000ff
        /*0540*/ 	.word	0x00000000
        /*0544*/ 	.short	0x010a
        /*0546*/ 	.byte	0x07
	.zero		1


	//   ....[68]....
        /*0548*/ 	.word	0x00003be0
        /*054c*/ 	.word	0x00000000
        /*0550*/ 	.word	0x00000090
        /*0554*/ 	.short	0x010a
        /*0556*/ 	.byte	0xff
	.zero		1


	//   ....[69]....
        /*0558*/ 	.word	0x00003ca0
        /*055c*/ 	.word	0x00000000
        /*0560*/ 	.word	0x00000000
        /*0564*/ 	.short	0x0101
        /*0566*/ 	.byte	0xff
	.zero		1


	//   ....[70]....
        /*0568*/ 	.word	0x00003fc0
        /*056c*/ 	.word	0x000000ff
        /*0570*/ 	.word	0x00000088
        /*0574*/ 	.short	0x010a
        /*0576*/ 	.byte	0x07
	.zero		1


	//   ....[71]....
        /*0578*/ 	.word	0x000041b0
        /*057c*/ 	.word	0x000000ff
        /*0580*/ 	.word	0x00000060
        /*0584*/ 	.short	0x010a
        /*0586*/ 	.byte	0x07
	.zero		1


	//   ....[72]....
        /*0588*/ 	.word	0x00004320
        /*058c*/ 	.word	0x000000ff
        /*0590*/ 	.word	0x00000040
        /*0594*/ 	.short	0x010b
        /*0596*/ 	.byte	0x07
	.zero		1


	//   ....[73]....
        /*0598*/ 	.word	0x00004330
        /*059c*/ 	.word	0x000000ff
        /*05a0*/ 	.word	0x00000000
        /*05a4*/ 	.short	0x0101
        /*05a6*/ 	.byte	0x08
	.zero		1


	//   ....[74]....
        /*05a8*/ 	.word	0x00004350
        /*05ac*/ 	.word	0x000000ff
        /*05b0*/ 	.word	0x00000068
        /*05b4*/ 	.short	0x010a
        /*05b6*/ 	.byte	0x07
	.zero		1


	//   ....[75]....
        /*05b8*/ 	.word	0x000044b0
        /*05bc*/ 	.word	0x000000ff
        /*05c0*/ 	.word	0x00000048
        /*05c4*/ 	.short	0x010b
        /*05c6*/ 	.byte	0x07
	.zero		1


	//   ....[76]....
        /*05c8*/ 	.word	0x000044c0
        /*05cc*/ 	.word	0x000000ff
        /*05d0*/ 	.word	0x00000000
        /*05d4*/ 	.short	0x0101
        /*05d6*/ 	.byte	0x08
	.zero		1


	//   ....[77]....
        /*05d8*/ 	.word	0x000044d0
        /*05dc*/ 	.word	0x000000ff
        /*05e0*/ 	.word	0x00000070
        /*05e4*/ 	.short	0x010a
        /*05e6*/ 	.byte	0x07
	.zero		1


	//   ....[78]....
        /*05e8*/ 	.word	0x00004670
        /*05ec*/ 	.word	0x000000ff
        /*05f0*/ 	.word	0x00000050
        /*05f4*/ 	.short	0x010b
        /*05f6*/ 	.byte	0x07
	.zero		1


	//   ....[79]....
        /*05f8*/ 	.word	0x000046e0
        /*05fc*/ 	.word	0x000000ff
        /*0600*/ 	.word	0x00000000
        /*0604*/ 	.short	0x0101
        /*0606*/ 	.byte	0x08
	.zero		1


	//   ....[80]....
        /*0608*/ 	.word	0x00004710
        /*060c*/ 	.word	0x000000ff
        /*0610*/ 	.word	0x00000078
        /*0614*/ 	.short	0x010a
        /*0616*/ 	.byte	0x07
	.zero		1


	//   ....[81]....
        /*0618*/ 	.word	0x00004920
        /*061c*/ 	.word	0x000000ff
        /*0620*/ 	.word	0x00000058
        /*0624*/ 	.short	0x010b
        /*0626*/ 	.byte	0x07
	.zero		1


	//   ....[82]....
        /*0628*/ 	.word	0x00004940
        /*062c*/ 	.word	0x000000ff
        /*0630*/ 	.word	0x00000000
        /*0634*/ 	.short	0x0101
        /*0636*/ 	.byte	0x0d
	.zero		1


	//   ....[83]....
        /*0638*/ 	.word	0x00004970
        /*063c*/ 	.word	0x000000ff
        /*0640*/ 	.word	0x00000060
        /*0644*/ 	.short	0x010a
        /*0646*/ 	.byte	0x07
	.zero		1


	//   ....[84]....
        /*0648*/ 	.word	0x00004990
        /*064c*/ 	.word	0x000000ff
        /*0650*/ 	.word	0x00000068
        /*0654*/ 	.short	0x010a
        /*0656*/ 	.byte	0x07
	.zero		1


	//   ....[85]....
        /*0658*/ 	.word	0x000049b0
        /*065c*/ 	.word	0x000000ff
        /*0660*/ 	.word	0x00000070
        /*0664*/ 	.short	0x010a
        /*0666*/ 	.byte	0x07
	.zero		1


	//   ....[86]....
        /*0668*/ 	.word	0x000049f0
        /*066c*/ 	.word	0x00000000
        /*0670*/ 	.word	0x00000078
        /*0674*/ 	.short	0x010a
        /*0676*/ 	.byte	0xff
	.zero		1


	//   ....[87]....
        /*0678*/ 	.word	0x00004d50
        /*067c*/ 	.word	0x00000000
        /*0680*/ 	.word	0x00000090
        /*0684*/ 	.short	0x010a
        /*0686*/ 	.byte	0xff
	.zero		1


	//   ....[88]....
        /*0688*/ 	.word	0x00004e60
        /*068c*/ 	.word	0x00000000
        /*0690*/ 	.word	0x00000000
        /*0694*/ 	.short	0x0101
        /*0696*/ 	.byte	0xff
	.zero		1


	//   ....[89]....
        /*0698*/ 	.word	0x000058c0
        /*069c*/ 	.word	0x000000ff
        /*06a0*/ 	.word	0x00000040
        /*06a4*/ 	.short	0x010a
        /*06a6*/ 	.byte	0x30
	.zero		1


	//   ....[90]....
        /*06a8*/ 	.word	0x00005930
        /*06ac*/ 	.word	0x0000004f
        /*06b0*/ 	.word	0x000000b0
        /*06b4*/ 	.short	0x010a
        /*06b6*/ 	.byte	0xff
	.zero		1


	//   ....[91]....
        /*06b8*/ 	.word	0x000059e0
        /*06bc*/ 	.word	0x000000ff
        /*06c0*/ 	.word	0x00000040
        /*06c4*/ 	.short	0x010a
        /*06c6*/ 	.byte	0x30
	.zero		1


	//   ....[92]....
        /*06c8*/ 	.word	0x00005ac0
        /*06cc*/ 	.word	0x0000004f
        /*06d0*/ 	.word	0x000000b0
        /*06d4*/ 	.short	0x010a
        /*06d6*/ 	.byte	0xff
	.zero		1


	//   ....[93]....
        /*06d8*/ 	.word	0x000061f0
        /*06dc*/ 	.word	0x00000000
        /*06e0*/ 	.word	0x00000000
        /*06e4*/ 	.short	0x0101
        /*06e6*/ 	.byte	0xff
	.zero		1


	//   ....[94]....
        /*06e8*/ 	.word	0x00006200
        /*06ec*/ 	.word	0x00000003
        /*06f0*/ 	.word	0x00000040
        /*06f4*/ 	.short	0x010a
        /*06f6*/ 	.byte	0xff
	.zero		1


	//   ....[95]....
        /*06f8*/ 	.word	0x000062c0
        /*06fc*/ 	.word	0x00000003
        /*0700*/ 	.word	0x00000040
        /*0704*/ 	.short	0x010a
        /*0706*/ 	.byte	0xff
	.zero		1


	//   ....[96]....
        /*0708*/ 	.word	0x00006a70
        /*070c*/ 	.word	0x00000026
        /*0710*/ 	.word	0x00000000
        /*0714*/ 	.short	0x0101
        /*0716*/ 	.byte	0xff
	.zero		1


	//   ....[97]....
        /*0718*/ 	.word	0x00006a90
        /*071c*/ 	.word	0x00000053
        /*0720*/ 	.word	0x00000040
        /*0724*/ 	.short	0x010a
        /*0726*/ 	.byte	0xff
	.zero		1


	//   ....[98]....
        /*0728*/ 	.word	0x00006b40
        /*072c*/ 	.word	0x00000053
        /*0730*/ 	.word	0x00000040
        /*0734*/ 	.short	0x010a
        /*0736*/ 	.byte	0xff
	.zero		1


	//   ....[99]....
        /*0738*/ 	.word	0x000072f0
        /*073c*/ 	.word	0x00000026
        /*0740*/ 	.word	0x00000000
        /*0744*/ 	.short	0x0101
        /*0746*/ 	.byte	0xff
	.zero		1


	//   ....[100]....
        /*0748*/ 	.word	0x00007310
        /*074c*/ 	.word	0x00000058
        /*0750*/ 	.word	0x00000040
        /*0754*/ 	.short	0x010a
        /*0756*/ 	.byte	0xff
	.zero		1


	//   ....[101]....
        /*0758*/ 	.word	0x000073c0
        /*075c*/ 	.word	0x00000058
        /*0760*/ 	.word	0x00000040
        /*0764*/ 	.short	0x010a
        /*0766*/ 	.byte	0xff
	.zero		1


	//   ....[102]....
        /*0768*/ 	.word	0x00007700
        /*076c*/ 	.word	0x000000ff
        /*0770*/ 	.word	0x00000000
        /*0774*/ 	.short	0x0101
        /*0776*/ 	.byte	0x05
	.zero		1


	//   ....[103]....
        /*0778*/ 	.word	0x00007bd0
        /*077c*/ 	.word	0x00000002
        /*0780*/ 	.word	0x00000000
        /*0784*/ 	.short	0x0101
        /*0786*/ 	.byte	0xff
	.zero		1


	//   ....[104]....
        /*0788*/ 	.word	0x00007e40
        /*078c*/ 	.word	0x000000ff
        /*0790*/ 	.word	0x00000000
        /*0794*/ 	.short	0x0101
        /*0796*/ 	.byte	0x04
	.zero		1


	//   ....[105]....
        /*0798*/ 	.word	0x00007e60
        /*079c*/ 	.word	0x00000003
        /*07a0*/ 	.word	0x00000100
        /*07a4*/ 	.short	0x010a
        /*07a6*/ 	.byte	0xff
	.zero		1


	//   ....[106]....
        /*07a8*/ 	.word	0x00007ec0
        /*07ac*/ 	.word	0x00000002
        /*07b0*/ 	.word	0x00000020
        /*07b4*/ 	.short	0x010a
        /*07b6*/ 	.byte	0xff
	.zero		1


	//   ....[107]....
        /*07b8*/ 	.word	0x00007f20
        /*07bc*/ 	.word	0x00000002
        /*07c0*/ 	.word	0x00000020
        /*07c4*/ 	.short	0x010a
        /*07c6*/ 	.byte	0xff
	.zero		1


	//   ....[108]....
        /*07c8*/ 	.word	0x00007f70
        /*07cc*/ 	.word	0x00000002
        /*07d0*/ 	.word	0x00000090
        /*07d4*/ 	.short	0x010a
        /*07d6*/ 	.byte	0xff
	.zero		1


	//   ....[109]....
        /*07d8*/ 	.word	0x00007fd0
        /*07dc*/ 	.word	0x00000000
        /*07e0*/ 	.word	0x00000000
        /*07e4*/ 	.short	0x010a
        /*07e6*/ 	.byte	0xff
	.zero		1


	//   ....[110]....
        /*07e8*/ 	.word	0x00008030
        /*07ec*/ 	.word	0x00000000
        /*07f0*/ 	.word	0x00000000
        /*07f4*/ 	.short	0x010a
        /*07f6*/ 	.byte	0xff
	.zero		1


	//   ....[111]....
        /*07f8*/ 	.word	0x00008090
        /*07fc*/ 	.word	0x00000000
        /*0800*/ 	.word	0x00000000
        /*0804*/ 	.short	0x010a
        /*0806*/ 	.byte	0xff
	.zero		1


	//   ....[112]....
        /*0808*/ 	.word	0x000080e0
        /*080c*/ 	.word	0x00000000
        /*0810*/ 	.word	0x000000f0
        /*0814*/ 	.short	0x010a
        /*0816*/ 	.byte	0xff
	.zero		1


	//   ....[113]....
        /*0818*/ 	.word	0x00008140
        /*081c*/ 	.word	0x00000000
        /*0820*/ 	.word	0x000000a0
        /*0824*/ 	.short	0x010a
        /*0826*/ 	.byte	0xff
	.zero		1


	//   ....[114]....
        /*0828*/ 	.word	0x00008190
        /*082c*/ 	.word	0x00000000
        /*0830*/ 	.word	0x00000090
        /*0834*/ 	.short	0x010a
        /*0836*/ 	.byte	0xff
	.zero		1


	//   ....[115]....
        /*0838*/ 	.word	0x000081f0
        /*083c*/ 	.word	0x00000000
        /*0840*/ 	.word	0x000000a0
        /*0844*/ 	.short	0x010a
        /*0846*/ 	.byte	0xff
	.zero		1


	//   ....[116]....
        /*0848*/ 	.word	0x00008240
        /*084c*/ 	.word	0x00000000
        /*0850*/ 	.word	0x00000090
        /*0854*/ 	.short	0x010a
        /*0856*/ 	.byte	0xff
	.zero		1


	//   ....[117]....
        /*0858*/ 	.word	0x000082a0
        /*085c*/ 	.word	0x00000003
        /*0860*/ 	.word	0x000000d0
        /*0864*/ 	.short	0x010a
        /*0866*/ 	.byte	0xff
	.zero		1


	//   ....[118]....
        /*0868*/ 	.word	0x00008300
        /*086c*/ 	.word	0x00000000
        /*0870*/ 	.word	0x00000000
        /*0874*/ 	.short	0x010a
        /*0876*/ 	.byte	0xff
	.zero		1


	//   ....[119]....
        /*0878*/ 	.word	0x00008360
        /*087c*/ 	.word	0x00000000
        /*0880*/ 	.word	0x00000000
        /*0884*/ 	.short	0x010a
        /*0886*/ 	.byte	0xff
	.zero		1


	//   ....[120]....
        /*0888*/ 	.word	0x000083c0
        /*088c*/ 	.word	0x00000000
        /*0890*/ 	.word	0x00000000
        /*0894*/ 	.short	0x010a
        /*0896*/ 	.byte	0xff
	.zero		1


	//   ....[121]....
        /*0898*/ 	.word	0x00008420
        /*089c*/ 	.word	0x00000000
        /*08a0*/ 	.word	0x00000000
        /*08a4*/ 	.short	0x010a
        /*08a6*/ 	.byte	0xff
	.zero		1


	//   ....[122]....
        /*08a8*/ 	.word	0x00008480
        /*08ac*/ 	.word	0x00000000
        /*08b0*/ 	.word	0x00000000
        /*08b4*/ 	.short	0x010a
        /*08b6*/ 	.byte	0xff
	.zero		1


	//   ....[123]....
        /*08b8*/ 	.word	0x000084d0
        /*08bc*/ 	.word	0x00000000
        /*08c0*/ 	.word	0x00000090
        /*08c4*/ 	.short	0x010a
        /*08c6*/ 	.byte	0xff
	.zero		1


	//   ....[124]....
        /*08c8*/ 	.word	0x00008530
        /*08cc*/ 	.word	0x00000000
        /*08d0*/ 	.word	0x00000088
        /*08d4*/ 	.short	0x010a
        /*08d6*/ 	.byte	0xff
	.zero		1


	//   ....[125]....
        /*08d8*/ 	.word	0x00008590
        /*08dc*/ 	.word	0x00000003
        /*08e0*/ 	.word	0x00000060
        /*08e4*/ 	.short	0x010a
        /*08e6*/ 	.byte	0xff
	.zero		1


	//   ....[126]....
        /*08e8*/ 	.word	0x000085f0
        /*08ec*/ 	.word	0x00000003
        /*08f0*/ 	.word	0x00000068
        /*08f4*/ 	.short	0x010a
        /*08f6*/ 	.byte	0xff
	.zero		1


	//   ....[127]....
        /*08f8*/ 	.word	0x00008650
        /*08fc*/ 	.word	0x00000003
        /*0900*/ 	.word	0x00000070
        /*0904*/ 	.short	0x010a
        /*0906*/ 	.byte	0xff
	.zero		1


	//   ....[128]....
        /*0908*/ 	.word	0x000086b0
        /*090c*/ 	.word	0x00000003
        /*0910*/ 	.word	0x00000078
        /*0914*/ 	.short	0x010a
        /*0916*/ 	.byte	0xff
	.zero		1


	//   ....[129]....
        /*0918*/ 	.word	0x00008710
        /*091c*/ 	.word	0x00000000
        /*0920*/ 	.word	0x00000060
        /*0924*/ 	.short	0x010a
        /*0926*/ 	.byte	0xff
	.zero		1


	//   ....[130]....
        /*0928*/ 	.word	0x00008770
        /*092c*/ 	.word	0x00000000
        /*0930*/ 	.word	0x00000068
        /*0934*/ 	.short	0x010a
        /*0936*/ 	.byte	0xff
	.zero		1


	//   ....[131]....
        /*0938*/ 	.word	0x000087d0
        /*093c*/ 	.word	0x00000000
        /*0940*/ 	.word	0x00000070
        /*0944*/ 	.short	0x010a
        /*0946*/ 	.byte	0xff
	.zero		1


	//   ....[132]....
        /*0948*/ 	.word	0x00008820
        /*094c*/ 	.word	0x00000000
        /*0950*/ 	.word	0x00000090
        /*0954*/ 	.short	0x010a
        /*0956*/ 	.byte	0xff
	.zero		1


	//   ....[133]....
        /*0958*/ 	.word	0x00008880
        /*095c*/ 	.word	0x00000002
        /*0960*/ 	.word	0x00000040
        /*0964*/ 	.short	0x010a
        /*0966*/ 	.byte	0xff
	.zero		1


	//   ....[134]....
        /*0968*/ 	.word	0x000088d0
        /*096c*/ 	.word	0x0000004f
        /*0970*/ 	.word	0x000000b0
        /*0974*/ 	.short	0x010a
        /*0976*/ 	.byte	0xff
	.zero		1


	//   ....[135]....
        /*0978*/ 	.word	0x00008920
        /*097c*/ 	.word	0x00000003
        /*0980*/ 	.word	0x00000040
        /*0984*/ 	.short	0x010a
        /*0986*/ 	.byte	0xff
	.zero		1


	//   ....[136]....
        /*0988*/ 	.word	0x00008970
        /*098c*/ 	.word	0x00000053
        /*0990*/ 	.word	0x00000040
        /*0994*/ 	.short	0x010a
        /*0996*/ 	.byte	0xff
	.zero		1


	//   ....[137]....
        /*0998*/ 	.word	0x000089c0
        /*099c*/ 	.word	0x00000058
        /*09a0*/ 	.word	0x00000040
        /*09a4*/ 	.short	0x010a
        /*09a6*/ 	.byte	0xff
	.zero		1


	//----- nvinfo : EIATTR_NUM_MBARRIERS
	.align		4
.L_47:
        /*09a8*/ 	.byte	0x03, 0x38
        /*09aa*/ 	.short	0x0022


	//----- nvinfo : EIATTR_EXIT_INSTR_OFFSETS
	.align		4
        /*09ac*/ 	.byte	0x04, 0x1c
        /*09ae*/ 	.short	(.L_49 - .L_48)


	//   ....[0]....
.L_48:
        /*09b0*/ 	.word	0x00002510


	//   ....[1]....
        /*09b4*/ 	.word	0x00002a00


	//   ....[2]....
        /*09b8*/ 	.word	0x00002a60


	//   ....[3]....
        /*09bc*/ 	.word	0x000039c0


	//   ....[4]....
        /*09c0*/ 	.word	0x00004a20


	//   ....[5]....
        /*09c4*/ 	.word	0x00004a60


	//   ....[6]....
        /*09c8*/ 	.word	0x00007d30


	//   ....[7]....
        /*09cc*/ 	.word	0x00007db0


	//   ....[8]....
        /*09d0*/ 	.word	0x00007de0


	//   ....[9]....
        /*09d4*/ 	.word	0x00007e50


	//----- nvinfo : EIATTR_MAX_THREADS
	.align		4
.L_49:
        /*09d8*/ 	.byte	0x04, 0x05
        /*09da*/ 	.short	(.L_51 - .L_50)
.L_50:
        /*09dc*/ 	.word	0x00000100
        /*09e0*/ 	.word	0x00000001
        /*09e4*/ 	.word	0x00000001


	//----- nvinfo : EIATTR_CRS_STACK_SIZE
	.align		4
.L_51:
        /*09e8*/ 	.byte	0x04, 0x1e
        /*09ea*/ 	.short	(.L_53 - .L_52)
.L_52:
        /*09ec*/ 	.word	0x00000000


	//----- nvinfo : EIATTR_CBANK_PARAM_SIZE
	.align		4
.L_53:
        /*09f0*/ 	.byte	0x03, 0x19
        /*09f2*/ 	.short	0x0800


	//----- nvinfo : EIATTR_PARAM_CBANK
	.align		4
        /*09f4*/ 	.byte	0x04, 0x0a
        /*09f6*/ 	.short	(.L_55 - .L_54)
	.align		4
.L_54:
        /*09f8*/ 	.word	index@(.nv.constant0._ZN7cutlass13device_kernelINS_4gemm6kernel13GemmUniversalIN4cute5tupleIJiiiiEEENS1_10collective13CollectiveMmaINS1_35MainloopSm100TmaUmmaWarpSpecializedILi4ELi2ELi4ENS5_IJNS4_1CILi1EEESB_SB_EEEEENS5_IJNSA_ILi64EEENSA_ILi128EEESE_EEENS_10bfloat16_tENS5_IJlSB_lEEESH_SI_NS4_8TiledMMAINS4_8MMA_AtomIJNS4_20SM100_MMA_F16BF16_SSISH_SH_fLi64ELi128ELNS4_4UMMA5MajorE0ELSN_0ELNSM_7ScaleInE0ELSO_0EEEEEENS4_6LayoutISC_NS5_IJNSA_ILi0EEESS_SS_EEEEENS5_IJNS4_10UnderscoreESV_SV_EEEEENS4_13SM90_TMA_LOADENS4_14ComposedLayoutINS4_7SwizzleILi3ELi4ELi3EEENS4_18smem_ptr_flag_bitsILi16EEENSR_INS5_IJNSA_ILi8EEESE_EEENS5_IJSE_SB_EEEEEEEvNS4_8identityESY_S18_vS19_EENS_8epilogue10collective18CollectiveEpilogueINS1B_23Sm100TmaWarpSpecializedILi4ELi2ELi16ELb1ELb0EEEJSG_NS5_IJNSR_ISE_SB_EENSR_INSA_ILi32EEESB_EEEEESH_SI_SH_SI_NS1B_6fusion15FusionCallbacksIS1F_NS1K_17LinearCombinationISH_fSH_fLNS_15FloatRoundStyleE2EEESG_S1J_JEEENS4_5SM1004TMEM4LOAD26SM100_TMEM_LOAD_16dp256b4xESY_NSZ_INS10_ILi2ELi4ELi3EEES13_NSR_INS5_IJS14_S1H_EEENS5_IJS1H_SB_EEEEEEENS4_17SM75_U32x4_LDSM_NENS4_14SM90_TMA_STOREES1Y_NS4_17SM90_U32x4_STSM_NENS4_39AutoVectorizingCopyWithAssumedAlignmentILi128EEEEEEvvEEEEvNT_6ParamsE)
        /*09fc*/ 	.short	0x0380
        /*09fe*/ 	.short	0x0800


	//----- nvinfo : EIATTR_SW_WAR
	.align		4
.L_55:
        /*0a00*/ 	.byte	0x04, 0x36
        /*0a02*/ 	.short	(.L_57 - .L_56)
.L_56:
        /*0a04*/ 	.word	0x00000008
.L_57:


//--------------------- .nv.callgraph             --------------------------
	.section	.nv.callgraph,"",@"SHT_CUDA_CALLGRAPH"
	.align	4
	.sectionentsize	8
	.align		4
        /*0000*/ 	.word	0x00000000
	.align		4
        /*0004*/ 	.word	0xffffffff
	.align		4
        /*0008*/ 	.word	index@(_ZN7cutlass13device_kernelINS_4gemm6kernel13GemmUniversalIN4cute5tupleIJiiiiEEENS1_10collective13CollectiveMmaINS1_35MainloopSm100TmaUmmaWarpSpecializedILi4ELi2ELi4ENS5_IJNS4_1CILi1EEESB_SB_EEEEENS5_IJNSA_ILi64EEENSA_ILi128EEESE_EEENS_10bfloat16_tENS5_IJlSB_lEEESH_SI_NS4_8TiledMMAINS4_8MMA_AtomIJNS4_20SM100_MMA_F16BF16_SSISH_SH_fLi64ELi128ELNS4_4UMMA5MajorE0ELSN_0ELNSM_7ScaleInE0ELSO_0EEEEEENS4_6LayoutISC_NS5_IJNSA_ILi0EEESS_SS_EEEEENS5_IJNS4_10UnderscoreESV_SV_EEEEENS4_13SM90_TMA_LOADENS4_14ComposedLayoutINS4_7SwizzleILi3ELi4ELi3EEENS4_18smem_ptr_flag_bitsILi16EEENSR_INS5_IJNSA_ILi8EEESE_EEENS5_IJSE_SB_EEEEEEEvNS4_8identityESY_S18_vS19_EENS_8epilogue10collective18CollectiveEpilogueINS1B_23Sm100TmaWarpSpecializedILi4ELi2ELi16ELb1ELb0EEEJSG_NS5_IJNSR_ISE_SB_EENSR_INSA_ILi32EEESB_EEEEESH_SI_SH_SI_NS1B_6fusion15FusionCallbacksIS1F_NS1K_17LinearCombinationISH_fSH_fLNS_15FloatRoundStyleE2EEESG_S1J_JEEENS4_5SM1004TMEM4LOAD26SM100_TMEM_LOAD_16dp256b4xESY_NSZ_INS10_ILi2ELi4ELi3EEES13_NSR_INS5_IJS14_S1H_EEENS5_IJS1H_SB_EEEEEEENS4_17SM75_U32x4_LDSM_NENS4_14SM90_TMA_STOREES1Y_NS4_17SM90_U32x4_STSM_NENS4_39AutoVectorizingCopyWithAssumedAlignmentILi128EEEEEEvvEEEEvNT_6ParamsE)
	.align		4
        /*000c*/ 	.word	index@(__assertfail)
	.align		4
        /*0010*/ 	.word	0x00000000
	.align		4
        /*0014*/ 	.word	0xfffffffe
	.align		4
        /*0018*/ 	.word	0x00000000
	.align		4
        /*001c*/ 	.word	0xfffffffd
	.align		4
        /*0020*/ 	.word	0x00000000
	.align		4
        /*0024*/ 	.word	0xfffffffc


//--------------------- .nv.constant4             --------------------------
	.section	.nv.constant4,"a",@progbits
	.align	8
	.align		8
.nv.constant4:
        /*0000*/ 	.dword	__assertfail
	.align		8
        /*0008*/ 	.dword	__unnamed_1
	.align		8
        /*0010*/ 	.dword	__unnamed_2
	.align		8
        /*0018*/ 	.dword	_ZN40_INTERNAL_5639be77_4_k_cu_baa92690_193354cuda3std3__45__cpo5beginE
	.align		8
        /*0020*/ 	.dword	_ZN40_INTERNAL_5639be77_4_k_cu_baa92690_193354cuda3std3__45__cpo3endE
	.align		8
        /*0028*/ 	.dword	_ZN40_INTERNAL_5639be77_4_k_cu_baa92690_193354cuda3std3__45__cpo6cbeginE
	.align		8
        /*0030*/ 	.dword	_ZN40_INTERNAL_5639be77_4_k_cu_baa92690_193354cuda3std3__45__cpo4cendE
	.align		8
        /*0038*/ 	.dword	_ZN40_INTERNAL_5639be77_4_k_cu_baa92690_193354cuda3std3__442_GLOBAL__N__5639be77_4_k_cu_baa92690_193356ignoreE
	.align		8
        /*0040*/ 	.dword	_ZN40_INTERNAL_5639be77_4_k_cu_baa92690_193354cuda3std3__419piecewise_constructE
	.align		8
        /*0048*/ 	.dword	_ZN40_INTERNAL_5639be77_4_k_cu_baa92690_193354cuda3std3__48in_placeE
	.align		8
        /*0050*/ 	.dword	_ZN40_INTERNAL_5639be77_4_k_cu_baa92690_193354cuda3std6ranges3__45__cpo4swapE
	.align		8
        /*0058*/ 	.dword	_ZN40_INTERNAL_5639be77_4_k_cu_baa92690_193354cuda3std6ranges3__45__cpo9iter_moveE
	.align		8
        /*0060*/ 	.dword	_ZN40_INTERNAL_5639be77_4_k_cu_baa92690_193354cute7productE
	.align		8
        /*0068*/ 	.dword	_ZN40_INTERNAL_5639be77_4_k_cu_baa92690_193354cute1_E
	.align		8
        /*0070*/ 	.dword	$str$25
	.align		8
        /*0078*/ 	.dword	$str$26
	.align		8
        /*0080*/ 	.dword	$str$27
	.align		8
        /*0088*/ 	.dword	$str$28


//--------------------- .text._ZN7cutlass13device_kernelINS_4gemm6kernel13GemmUniversalIN4cute5tupleIJiiiiEEENS1_10collective13CollectiveMmaINS1_35MainloopSm100TmaUmmaWarpSpecializedILi4ELi2ELi4ENS5_IJNS4_1CILi1EEESB_SB_EEEEENS5_IJNSA_ILi64EEENSA_ILi128EEESE_EEENS_10bfloat16_tENS5_IJlSB_lEEESH_SI_NS4_8TiledMMAINS4_8MMA_AtomIJNS4_20SM100_MMA_F16BF16_SSISH_SH_fLi64ELi128ELNS4_4UMMA5MajorE0ELSN_0ELNSM_7ScaleInE0ELSO_0EEEEEENS4_6LayoutISC_NS5_IJNSA_ILi0EEESS_SS_EEEEENS5_IJNS4_10UnderscoreESV_SV_EEEEENS4_13SM90_TMA_LOADENS4_14ComposedLayoutINS4_7SwizzleILi3ELi4ELi3EEENS4_18smem_ptr_flag_bitsILi16EEENSR_INS5_IJNSA_ILi8EEESE_EEENS5_IJSE_SB_EEEEEEEvNS4_8identityESY_S18_vS19_EENS_8epilogue10collective18CollectiveEpilogueINS1B_23Sm100TmaWarpSpecializedILi4ELi2ELi16ELb1ELb0EEEJSG_NS5_IJNSR_ISE_SB_EENSR_INSA_ILi32EEESB_EEEEESH_SI_SH_SI_NS1B_6fusion15FusionCallbacksIS1F_NS1K_17LinearCombinationISH_fSH_fLNS_15FloatRoundStyleE2EEESG_S1J_JEEENS4_5SM1004TMEM4LOAD26SM100_TMEM_LOAD_16dp256b4xESY_NSZ_INS10_ILi2ELi4ELi3EEES13_NSR_INS5_IJS14_S1H_EEENS5_IJS1H_SB_EEEEEEENS4_17SM75_U32x4_LDSM_NENS4_14SM90_TMA_STOREES1Y_NS4_17SM90_U32x4_STSM_NENS4_39AutoVectorizingCopyWithAssumedAlignmentILi128EEEEEEvvEEEEvNT_6ParamsE --------------------------
	.section	.text._ZN7cutlass13device_kernelINS_4gemm6kernel13GemmUniversalIN4cute5tupleIJiiiiEEENS1_10collective13CollectiveMmaINS1_35MainloopSm100TmaUmmaWarpSpecializedILi4ELi2ELi4ENS5_IJNS4_1CILi1EEESB_SB_EEEEENS5_IJNSA_ILi64EEENSA_ILi128EEESE_EEENS_10bfloat16_tENS5_IJlSB_lEEESH_SI_NS4_8TiledMMAINS4_8MMA_AtomIJNS4_20SM100_MMA_F16BF16_SSISH_SH_fLi64ELi128ELNS4_4UMMA5MajorE0ELSN_0ELNSM_7ScaleInE0ELSO_0EEEEEENS4_6LayoutISC_NS5_IJNSA_ILi0EEESS_SS_EEEEENS5_IJNS4_10UnderscoreESV_SV_EEEEENS4_13SM90_TMA_LOADENS4_14ComposedLayoutINS4_7SwizzleILi3ELi4ELi3EEENS4_18smem_ptr_flag_bitsILi16EEENSR_INS5_IJNSA_ILi8EEESE_EEENS5_IJSE_SB_EEEEEEEvNS4_8identityESY_S18_vS19_EENS_8epilogue10collective18CollectiveEpilogueINS1B_23Sm100TmaWarpSpecializedILi4ELi2ELi16ELb1ELb0EEEJSG_NS5_IJNSR_ISE_SB_EENSR_INSA_ILi32EEESB_EEEEESH_SI_SH_SI_NS1B_6fusion15FusionCallbacksIS1F_NS1K_17LinearCombinationISH_fSH_fLNS_15FloatRoundStyleE2EEESG_S1J_JEEENS4_5SM1004TMEM4LOAD26SM100_TMEM_LOAD_16dp256b4xESY_NSZ_INS10_ILi2ELi4ELi3EEES13_NSR_INS5_IJS14_S1H_EEENS5_IJS1H_SB_EEEEEEENS4_17SM75_U32x4_LDSM_NENS4_14SM90_TMA_STOREES1Y_NS4_17SM90_U32x4_STSM_NENS4_39AutoVectorizingCopyWithAssumedAlignmentILi128EEEEEEvvEEEEvNT_6ParamsE,"ax",@progbits
	.align	128
.text._ZN7cutlass13device_kernelINS_4gemm6kernel13GemmUniversalIN4cute5tupleIJiiiiEEENS1_10collective13CollectiveMmaINS1_35MainloopSm100TmaUmmaWarpSpecializedILi4ELi2ELi4ENS5_IJNS4_1CILi1EEESB_SB_EEEEENS5_IJNSA_ILi64EEENSA_ILi128EEESE_EEENS_10bfloat16_tENS5_IJlSB_lEEESH_SI_NS4_8TiledMMAINS4_8MMA_AtomIJNS4_20SM100_MMA_F16BF16_SSISH_SH_fLi64ELi128ELNS4_4UMMA5MajorE0ELSN_0ELNSM_7ScaleInE0ELSO_0EEEEEENS4_6LayoutISC_NS5_IJNSA_ILi0EEESS_SS_EEEEENS5_IJNS4_10UnderscoreESV_SV_EEEEENS4_13SM90_TMA_LOADENS4_14ComposedLayoutINS4_7SwizzleILi3ELi4ELi3EEENS4_18smem_ptr_flag_bitsILi16EEENSR_INS5_IJNSA_ILi8EEESE_EEENS5_IJSE_SB_EEEEEEEvNS4_8identityESY_S18_vS19_EENS_8epilogue10collective18CollectiveEpilogueINS1B_23Sm100TmaWarpSpecializedILi4ELi2ELi16ELb1ELb0EEEJSG_NS5_IJNSR_ISE_SB_EENSR_INSA_ILi32EEESB_EEEEESH_SI_SH_SI_NS1B_6fusion15FusionCallbacksIS1F_NS1K_17LinearCombinationISH_fSH_fLNS_15FloatRoundStyleE2EEESG_S1J_JEEENS4_5SM1004TMEM4LOAD26SM100_TMEM_LOAD_16dp256b4xESY_NSZ_INS10_ILi2ELi4ELi3EEES13_NSR_INS5_IJS14_S1H_EEENS5_IJS1H_SB_EEEEEEENS4_17SM75_U32x4_LDSM_NENS4_14SM90_TMA_STOREES1Y_NS4_17SM90_U32x4_STSM_NENS4_39AutoVectorizingCopyWithAssumedAlignmentILi128EEEEEEvvEEEEvNT_6ParamsE:
        .type           _ZN7cutlass13device_kernelINS_4gemm6kernel13GemmUniversalIN4cute5tupleIJiiiiEEENS1_10collective13CollectiveMmaINS1_35MainloopSm100TmaUmmaWarpSpecializedILi4ELi2ELi4ENS5_IJNS4_1CILi1EEESB_SB_EEEEENS5_IJNSA_ILi64EEENSA_ILi128EEESE_EEENS_10bfloat16_tENS5_IJlSB_lEEESH_SI_NS4_8TiledMMAINS4_8MMA_AtomIJNS4_20SM100_MMA_F16BF16_SSISH_SH_fLi64ELi128ELNS4_4UMMA5MajorE0ELSN_0ELNSM_7ScaleInE0ELSO_0EEEEEENS4_6LayoutISC_NS5_IJNSA_ILi0EEESS_SS_EEEEENS5_IJNS4_10UnderscoreESV_SV_EEEEENS4_13SM90_TMA_LOADENS4_14ComposedLayoutINS4_7SwizzleILi3ELi4ELi3EEENS4_18smem_ptr_flag_bitsILi16EEENSR_INS5_IJNSA_ILi8EEESE_EEENS5_IJSE_SB_EEEEEEEvNS4_8identityESY_S18_vS19_EENS_8epilogue10collective18CollectiveEpilogueINS1B_23Sm100TmaWarpSpecializedILi4ELi2ELi16ELb1ELb0EEEJSG_NS5_IJNSR_ISE_SB_EENSR_INSA_ILi32EEESB_EEEEESH_SI_SH_SI_NS1B_6fusion15FusionCallbacksIS1F_NS1K_17LinearCombinationISH_fSH_fLNS_15FloatRoundStyleE2EEESG_S1J_JEEENS4_5SM1004TMEM4LOAD26SM100_TMEM_LOAD_16dp256b4xESY_NSZ_INS10_ILi2ELi4ELi3EEES13_NSR_INS5_IJS14_S1H_EEENS5_IJS1H_SB_EEEEEEENS4_17SM75_U32x4_LDSM_NENS4_14SM90_TMA_STOREES1Y_NS4_17SM90_U32x4_STSM_NENS4_39AutoVectorizingCopyWithAssumedAlignmentILi128EEEEEEvvEEEEvNT_6ParamsE,@function
        .size           _ZN7cutlass13device_kernelINS_4gemm6kernel13GemmUniversalIN4cute5tupleIJiiiiEEENS1_10collective13CollectiveMmaINS1_35MainloopSm100TmaUmmaWarpSpecializedILi4ELi2ELi4ENS5_IJNS4_1CILi1EEESB_SB_EEEEENS5_IJNSA_ILi64EEENSA_ILi128EEESE_EEENS_10bfloat16_tENS5_IJlSB_lEEESH_SI_NS4_8TiledMMAINS4_8MMA_AtomIJNS4_20SM100_MMA_F16BF16_SSISH_SH_fLi64ELi128ELNS4_4UMMA5MajorE0ELSN_0ELNSM_7ScaleInE0ELSO_0EEEEEENS4_6LayoutISC_NS5_IJNSA_ILi0EEESS_SS_EEEEENS5_IJNS4_10UnderscoreESV_SV_EEEEENS4_13SM90_TMA_LOADENS4_14ComposedLayoutINS4_7SwizzleILi3ELi4ELi3EEENS4_18smem_ptr_flag_bitsILi16EEENSR_INS5_IJNSA_ILi8EEESE_EEENS5_IJSE_SB_EEEEEEEvNS4_8identityESY_S18_vS19_EENS_8epilogue10collective18CollectiveEpilogueINS1B_23Sm100TmaWarpSpecializedILi4ELi2ELi16ELb1ELb0EEEJSG_NS5_IJNSR_ISE_SB_EENSR_INSA_ILi32EEESB_EEEEESH_SI_SH_SI_NS1B_6fusion15FusionCallbacksIS1F_NS1K_17LinearCombinationISH_fSH_fLNS_15FloatRoundStyleE2EEESG_S1J_JEEENS4_5SM1004TMEM4LOAD26SM100_TMEM_LOAD_16dp256b4xESY_NSZ_INS10_ILi2ELi4ELi3EEES13_NSR_INS5_IJS14_S1H_EEENS5_IJS1H_SB_EEEEEEENS4_17SM75_U32x4_LDSM_NENS4_14SM90_TMA_STOREES1Y_NS4_17SM90_U32x4_STSM_NENS4_39AutoVectorizingCopyWithAssumedAlignmentILi128EEEEEEvvEEEEvNT_6ParamsE,(.L_x_176 - _ZN7cutlass13device_kernelINS_4gemm6kernel13GemmUniversalIN4cute5tupleIJiiiiEEENS1_10collective13CollectiveMmaINS1_35MainloopSm100TmaUmmaWarpSpecializedILi4ELi2ELi4ENS5_IJNS4_1CILi1EEESB_SB_EEEEENS5_IJNSA_ILi64EEENSA_ILi128EEESE_EEENS_10bfloat16_tENS5_IJlSB_lEEESH_SI_NS4_8TiledMMAINS4_8MMA_AtomIJNS4_20SM100_MMA_F16BF16_SSISH_SH_fLi64ELi128ELNS4_4UMMA5MajorE0ELSN_0ELNSM_7ScaleInE0ELSO_0EEEEEENS4_6LayoutISC_NS5_IJNSA_ILi0EEESS_SS_EEEEENS5_IJNS4_10UnderscoreESV_SV_EEEEENS4_13SM90_TMA_LOADENS4_14ComposedLayoutINS4_7SwizzleILi3ELi4ELi3EEENS4_18smem_ptr_flag_bitsILi16EEENSR_INS5_IJNSA_ILi8EEESE_EEENS5_IJSE_SB_EEEEEEEvNS4_8identityESY_S18_vS19_EENS_8epilogue10collective18CollectiveEpilogueINS1B_23Sm100TmaWarpSpecializedILi4ELi2ELi16ELb1ELb0EEEJSG_NS5_IJNSR_ISE_SB_EENSR_INSA_ILi32EEESB_EEEEESH_SI_SH_SI_NS1B_6fusion15FusionCallbacksIS1F_NS1K_17LinearCombinationISH_fSH_fLNS_15FloatRoundStyleE2EEESG_S1J_JEEENS4_5SM1004TMEM4LOAD26SM100_TMEM_LOAD_16dp256b4xESY_NSZ_INS10_ILi2ELi4ELi3EEES13_NSR_INS5_IJS14_S1H_EEENS5_IJS1H_SB_EEEEEEENS4_17SM75_U32x4_LDSM_NENS4_14SM90_TMA_STOREES1Y_NS4_17SM90_U32x4_STSM_NENS4_39AutoVectorizingCopyWithAssumedAlignmentILi128EEEEEEvvEEEEvNT_6ParamsE)
        .other          _ZN7cutlass13device_kernelINS_4gemm6kernel13GemmUniversalIN4cute5tupleIJiiiiEEENS1_10collective13CollectiveMmaINS1_35MainloopSm100TmaUmmaWarpSpecializedILi4ELi2ELi4ENS5_IJNS4_1CILi1EEESB_SB_EEEEENS5_IJNSA_ILi64EEENSA_ILi128EEESE_EEENS_10bfloat16_tENS5_IJlSB_lEEESH_SI_NS4_8TiledMMAINS4_8MMA_AtomIJNS4_20SM100_MMA_F16BF16_SSISH_SH_fLi64ELi128ELNS4_4UMMA5MajorE0ELSN_0ELNSM_7ScaleInE0ELSO_0EEEEEENS4_6LayoutISC_NS5_IJNSA_ILi0EEESS_SS_EEEEENS5_IJNS4_10UnderscoreESV_SV_EEEEENS4_13SM90_TMA_LOADENS4_14ComposedLayoutINS4_7SwizzleILi3ELi4ELi3EEENS4_18smem_ptr_flag_bitsILi16EEENSR_INS5_IJNSA_ILi8EEESE_EEENS5_IJSE_SB_EEEEEEEvNS4_8identityESY_S18_vS19_EENS_8epilogue10collective18CollectiveEpilogueINS1B_23Sm100TmaWarpSpecializedILi4ELi2ELi16ELb1ELb0EEEJSG_NS5_IJNSR_ISE_SB_EENSR_INSA_ILi32EEESB_EEEEESH_SI_SH_SI_NS1B_6fusion15FusionCallbacksIS1F_NS1K_17LinearCombinationISH_fSH_fLNS_15FloatRoundStyleE2EEESG_S1J_JEEENS4_5SM1004TMEM4LOAD26SM100_TMEM_LOAD_16dp256b4xESY_NSZ_INS10_ILi2ELi4ELi3EEES13_NSR_INS5_IJS14_S1H_EEENS5_IJS1H_SB_EEEEEEENS4_17SM75_U32x4_LDSM_NENS4_14SM90_TMA_STOREES1Y_NS4_17SM90_U32x4_STSM_NENS4_39AutoVectorizingCopyWithAssumedAlignmentILi128EEEEEEvvEEEEvNT_6ParamsE,@"STO_CUDA_ENTRY STV_DEFAULT"
_ZN7cutlass13device_kernelINS_4gemm6kernel13GemmUniversalIN4cute5tupleIJiiiiEEENS1_10collective13CollectiveMmaINS1_35MainloopSm100TmaUmmaWarpSpecializedILi4ELi2ELi4ENS5_IJNS4_1CILi1EEESB_SB_EEEEENS5_IJNSA_ILi64EEENSA_ILi128EEESE_EEENS_10bfloat16_tENS5_IJlSB_lEEESH_SI_NS4_8TiledMMAINS4_8MMA_AtomIJNS4_20SM100_MMA_F16BF16_SSISH_SH_fLi64ELi128ELNS4_4UMMA5MajorE0ELSN_0ELNSM_7ScaleInE0ELSO_0EEEEEENS4_6LayoutISC_NS5_IJNSA_ILi0EEESS_SS_EEEEENS5_IJNS4_10UnderscoreESV_SV_EEEEENS4_13SM90_TMA_LOADENS4_14ComposedLayoutINS4_7SwizzleILi3ELi4ELi3EEENS4_18smem_ptr_flag_bitsILi16EEENSR_INS5_IJNSA_ILi8EEESE_EEENS5_IJSE_SB_EEEEEEEvNS4_8identityESY_S18_vS19_EENS_8epilogue10collective18CollectiveEpilogueINS1B_23Sm100TmaWarpSpecializedILi4ELi2ELi16ELb1ELb0EEEJSG_NS5_IJNSR_ISE_SB_EENSR_INSA_ILi32EEESB_EEEEESH_SI_SH_SI_NS1B_6fusion15FusionCallbacksIS1F_NS1K_17LinearCombinationISH_fSH_fLNS_15FloatRoundStyleE2EEESG_S1J_JEEENS4_5SM1004TMEM4LOAD26SM100_TMEM_LOAD_16dp256b4xESY_NSZ_INS10_ILi2ELi4ELi3EEES13_NSR_INS5_IJS14_S1H_EEENS5_IJS1H_SB_EEEEEEENS4_17SM75_U32x4_LDSM_NENS4_14SM90_TMA_STOREES1Y_NS4_17SM90_U32x4_STSM_NENS4_39AutoVectorizingCopyWithAssumedAlignmentILi128EEEEEEvvEEEEvNT_6ParamsE:
[----:B------:R-:W1:Y:S01]  /*0000*/  LDC R1, c[0x0][0x37c] ;  /* 0x0000df00ff017b82 */ /* 0x000e620000000800 */
[----:B------:R-:W2:Y:S01]  /*0010*/  S2R R72, SR_TID.X ;  /* 0x0000000000487919 */ /* 0x000ea20000002100 */
[----:B------:R-:W3:Y:S01]  /*0020*/  LDCU.64 UR4, c[0x0][0x890] ;  /* 0x00011200ff0477ac */ /* 0x000ee20008000a00 */
[----:B------:R-:W-:Y:S02]  /*0030*/  PRMT R59, RZ, 0x7610, R59 ;  /* 0x00007610ff3b7816 */ /* 0x000fe4000000003b */
[----:B------:R-:W-:Y:S01]  /*0040*/  ELECT P5, URZ, PT ;  /* 0x0000000000ff782f */ /* 0x000fe200038a0000 */
[----:B------:R-:W4:Y:S01]  /*0050*/  LDCU.64 UR46, c[0x0][0x358] ;  /* 0x00006b00ff2e77ac */ /* 0x000f220008000a00 */
[----:B---3--:R-:W-:-:S04]  /*0060*/  UISETP.NE.U32.AND UP0, UPT, UR4, URZ, UPT ;  /* 0x000000ff0400728c */ /* 0x008fc8000bf05070 */
[----:B------:R-:W-:Y:S01]  /*0070*/  UISETP.NE.AND.EX UP0, UPT, UR5, URZ, UPT, UP0 ;  /* 0x000000ff0500728c */ /* 0x000fe2000bf05300 */
[----:B--2---:R-:W-:-:S05]  /*0080*/  SHF.R.U32.HI R65, RZ, 0x5, R72 ;  /* 0x00000005ff417819 */ /* 0x004fca0000011648 */
[----:B------:R-:W2:Y:S02]  /*0090*/  SHFL.IDX PT, R0, R65, RZ, 0x1f ;  /* 0x00001fff41007589 */ /* 0x000ea400000e0000 */
[----:B--2---:R-:W-:Y:S01]  /*00a0*/  R2UR UR8, R0 ;  /* 0x00000000000872ca */ /* 0x004fe200000e0000 */
[----:B-1--4-:R-:W-:-:S14]  /*00b0*/  BRA.U UP0, `(.L_x_0) ;  /* 0x00000001002c7547 */ /* 0x012fdc000b800000 */
[----:B------:R-:W1:Y:S02]  /*00c0*/  LDCU.64 UR6, c[0x0][0x888] ;  /* 0x00011100ff0677ac */ /* 0x000e640008000a00 */
[----:B-1----:R-:W-:-:S04]  /*00d0*/  UISETP.NE.U32.AND UP0, UPT, UR6, URZ, UPT ;  /* 0x000000ff0600728c */ /* 0x002fc8000bf05070 */
[----:B------:R-:W-:-:S09]  /*00e0*/  UISETP.NE.AND.EX UP0, UPT, UR7, URZ, UPT, UP0 ;  /* 0x000000ff0700728c */ /* 0x000fd2000bf05300 */
[----:B------:R-:W-:Y:S05]  /*00f0*/  BRA.U !UP0, `(.L_x_1) ;  /* 0x0000000108107547 */ /* 0x000fea000b800000 */
[----:B------:R-:W1:Y:S02]  /*0100*/  LDC.64 R2, c[0x0][0x888] ;  /* 0x00022200ff027b82 */ /* 0x000e640000000a00 */
[----:B-1----:R1:W5:Y:S01]  /*0110*/  LDG.E R35, desc[UR46][R2.64] ;  /* 0x0000002e02237981 */ /* 0x002362000c1e1900 */
[----:B------:R-:W-:Y:S01]  /*0120*/  HFMA2 R59, -RZ, RZ, 0, 5.9604644775390625e-08 ;  /* 0x00000001ff3b7431 */ /* 0x000fe200000001ff */
[----:B------:R-:W-:Y:S05]  /*0130*/  BRA `(.L_x_0) ;  /* 0x00000000000c7947 */ /* 0x000fea0003800000 */
.L_x_1:
[----:B------:R-:W1:Y:S01]  /*0140*/  LDCU UR6, c[0x0][0x880] ;  /* 0x00011000ff0677ac */ /* 0x000e620008000800 */
[----:B------:R-:W-:Y:S01]  /*0150*/  HFMA2 R59, -RZ, RZ, 0, 5.9604644775390625e-08 ;  /* 0x00000001ff3b7431 */ /* 0x000fe200000001ff */
[----:B-1----:R-:W-:-:S07]  /*0160*/  MOV R35, UR6 ;  /* 0x0000000600237c02 */ /* 0x002fce0008000f00 */
.L_x_0:
[----:B------:R-:W2:Y:S02]  /*0170*/  LDCU.64 UR6, c[0x0][0x8b0] ;  /* 0x00011600ff0677ac */ /* 0x000ea40008000a00 */
[----:B--2---:R-:W-:-:S04]  /*0180*/  UISETP.NE.U32.AND UP0, UPT, UR6, URZ, UPT ;  /* 0x000000ff0600728c */ /* 0x004fc8000bf05070 */
[----:B------:R-:W-:-:S09]  /*0190*/  UISETP.NE.AND.EX UP0, UPT, UR7, URZ, UPT, UP0 ;  /* 0x000000ff0700728c */ /* 0x000fd2000bf05300 */
[----:B------:R-:W-:Y:S05]  /*01a0*/  BRA.U UP0, `(.L_x_2) ;  /* 0x0000000100247547 */ /* 0x000fea000b800000 */
[----:B------:R-:W2:Y:S02]  /*01b0*/  LDCU.64 UR6, c[0x0][0x8a8] ;  /* 0x00011500ff0677ac */ /* 0x000ea40008000a00 */
[----:B--2---:R-:W-:-:S04]  /*01c0*/  UISETP.NE.U32.AND UP0, UPT, UR6, URZ, UPT ;  /* 0x000000ff0600728c */ /* 0x004fc8000bf05070 */
[----:B------:R-:W-:-:S09]  /*01d0*/  UISETP.NE.AND.EX UP0, UPT, UR7, URZ, UPT, UP0 ;  /* 0x000000ff0700728c */ /* 0x000fd2000bf05300 */
[----:B------:R-:W-:Y:S05]  /*01e0*/  BRA.U !UP0, `(.L_x_3) ;  /* 0x00000001080c7547 */ /* 0x000fea000b800000 */
[----:B-1----:R-:W1:Y:S02]  /*01f0*/  LDC.64 R2, c[0x0][0x8a8] ;  /* 0x00022a00ff027b82 */ /* 0x002e640000000a00 */
[----:B-1----:R2:W5:Y:S01]  /*0200*/  LDG.E R33, desc[UR46][R2.64] ;  /* 0x0000002e02217981 */ /* 0x002562000c1e1900 */
[----:B------:R-:W-:Y:S05]  /*0210*/  BRA `(.L_x_2) ;  /* 0x0000000000087947 */ /* 0x000fea0003800000 */
.L_x_3:
[----:B------:R-:W2:Y:S02]  /*0220*/  LDCU UR6, c[0x0][0x8a0] ;  /* 0x00011400ff0677ac */ /* 0x000ea40008000800 */
[----:B--2---:R-:W-:Y:S02]  /*0230*/  MOV R33, UR6 ;  /* 0x0000000600217c02 */ /* 0x004fe40008000f00 */
.L_x_2:
[----:B------:R-:W-:Y:S01]  /*0240*/  IMAD.U32 R0, RZ, RZ, UR8 ;  /* 0x00000008ff007e24 */ /* 0x000fe2000f8e00ff */
[----:B------:R-:W-:Y:S04]  /*0250*/  BSSY.RECONVERGENT B0, `(.L_x_4) ;  /* 0x000000c000007945 */ /* 0x000fe80003800200 */
[C---:B------:R-:W-:Y:S02]  /*0260*/  ISETP.NE.OR P1, PT, R0.reuse, 0x1, !P5 ;  /* 0x000000010000780c */ /* 0x040fe40006f25670 */
[----:B------:R-:W-:-:S11]  /*0270*/  ISETP.NE.OR P0, PT, R0, 0x3, !P5 ;  /* 0x000000030000780c */ /* 0x000fd60006f05670 */
[----:B------:R-:W-:Y:S05]  /*0280*/  @P1 BRA `(.L_x_5) ;  /* 0x0000000000201947 */ /* 0x000fea0003800000 */
[----:B------:R-:W3:Y:S02]  /*0290*/  LDCU.64 UR6, c[0x0][0x348] ;  /* 0x00006900ff0677ac */ /* 0x000ee40008000a00 */
[----:B---3--:R-:W-:Y:S02]  /*02a0*/  UIADD3 UR10, UP1, UPT, UR6, 0x80, URZ ;  /* 0x00000080060a7890 */ /* 0x008fe4000ff3e0ff */
[----:B------:R-:W-:Y:S02]  /*02b0*/  UIADD3 UR6, UP0, UPT, UR6, 0x180, URZ ;  /* 0x0000018006067890 */ /* 0x000fe4000ff1e0ff */
[----:B------:R-:W-:Y:S02]  /*02c0*/  UIADD3.X UR11, UPT, UPT, URZ, UR7, URZ, UP1, !UPT ;  /* 0x00000007ff0b7290 */ /* 0x000fe40008ffe4ff */
[----:B------:R-:W-:-:S07]  /*02d0*/  UIADD3.X UR7, UPT, UPT, URZ, UR7, URZ, UP0, !UPT ;  /* 0x00000007ff077290 */ /* 0x000fce00087fe4ff */
[----:B------:R3:W-:Y:S02]  /*02e0*/  UTMACCTL.PF [UR10] ;  /* 0x000000000a0079b9 */ /* 0x0007e40008040000 */
[----:B------:R3:W-:Y:S02]  /*02f0*/  UTMACCTL.PF [UR6] ;  /* 0x00000000060079b9 */ /* 0x0007e40008040000 */
[----:B---3--:R-:W-:Y:S01]  /*0300*/  NOP ;  /* 0x0000000000007918 */ /* 0x008fe20000000000 */
.L_x_5:
[----:B------:R-:W-:Y:S05]  /*0310*/  BSYNC.RECONVERGENT B0 ;  /* 0x0000000000007941 */ /* 0x000fea0003800200 */
.L_x_4:
[----:B------:R-:W-:Y:S04]  /*0320*/  BSSY.RECONVERGENT B0, `(.L_x_6) ;  /* 0x000000a000007945 */ /* 0x000fe80003800200 */
        /* <DEDUP_REMOVED lines=9> */
.L_x_7:
[----:B------:R-:W-:Y:S05]  /*03c0*/  BSYNC.RECONVERGENT B0 ;  /* 0x0000000000007941 */ /* 0x000fea0003800200 */
.L_x_6:
[----:B------:R-:W3:Y:S01]  /*03d0*/  LDCU.64 UR6, c[0x0][0x888] ;  /* 0x00011100ff0677ac */ /* 0x000ee20008000a00 */
[----:B------:R-:W-:Y:S02]  /*03e0*/  UISETP.EQ.U32.AND UP1, UPT, UR4, URZ, UPT ;  /* 0x000000ff0400728c */ /* 0x000fe4000bf22070 */
[----:B------:R-:W-:Y:S02]  /*03f0*/  UPLOP3.LUT UP2, UPT, UPT, UPT, UPT, 0x80, 0x8 ;  /* 0x000000000008789c */ /* 0x000fe40003f4f070 */
[----:B---3--:R-:W-:-:S04]  /*0400*/  UISETP.NE.U32.AND UP0, UPT, UR6, URZ, UPT ;  /* 0x000000ff0600728c */ /* 0x008fc8000bf05070 */
[----:B------:R-:W-:-:S04]  /*0410*/  UISETP.NE.AND.EX UP0, UPT, UR7, URZ, UPT, UP0 ;  /* 0x000000ff0700728c */ /* 0x000fc8000bf05300 */
[----:B------:R-:W-:-:S04]  /*0420*/  UISETP.EQ.OR.EX UP3, UPT, UR5, URZ, !UP0, UP1 ;  /* 0x000000ff0500728c */ /* 0x000fc8000c762710 */
[----:B------:R-:W-:-:S05]  /*0430*/  UP2UR UR50, UPR, URZ, 0x8 ;  /* 0x00000008ff327883 */ /* 0x000fca0008000000 */
[----:B------:R-:W-:Y:S07]  /*0440*/  BRA.U !UP3, `(.L_x_8) ;  /* 0x000000010b207547 */ /* 0x000fee000b800000 */
[----:B------:R-:W-:Y:S01]  /*0450*/  UISETP.NE.U32.AND UP2, UPT, UR4, URZ, UPT ;  /* 0x000000ff0400728c */ /* 0x000fe2000bf45070 */
[----:B-----5:R-:W-:Y:S01]  /*0460*/  FSETP.NEU.AND P0, PT, R35, RZ, PT ;  /* 0x000000ff2300720b */ /* 0x020fe20003f0d000 */
[----:B------:R-:W-:Y:S02]  /*0470*/  USEL UR4, URZ, 0xffffffff, UP0 ;  /* 0xffffffffff047887 */ /* 0x000fe40008000000 */
[----:B------:R-:W-:-:S10]  /*0480*/  UISETP.NE.AND.EX UP2, UPT, UR5, URZ, UPT, UP2 ;  /* 0x000000ff0500728c */ /* 0x000fd4000bf45320 */
[----:B------:R-:W-:Y:S01]  /*0490*/  VOTEU.ANY UP1, P0 ;  /* 0x0000000000ff7886 */ /* 0x000fe20000020100 */
[----:B------:R-:W-:-:S04]  /*04a0*/  @!UP2 USEL UR4, URZ, 0xffffffff, UP1 ;  /* 0xffffffffff04a887 */ /* 0x000fc80008800000 */
[----:B------:R-:W-:-:S04]  /*04b0*/  ULOP3.LUT UR4, UR4, 0x1, URZ, 0xc0, !UPT ;  /* 0x0000000104047892 */ /* 0x000fc8000f8ec0ff */
[----:B------:R-:W-:-:S11]  /*04c0*/  UISETP.NE.U32.AND UP2, UPT, UR4, 0x1, UPT ;  /* 0x000000010400788c */ /* 0x000fd6000bf45070 */
.L_x_8:
[----:B-12---:R-:W1:Y:S01]  /*04d0*/  SHFL.IDX PT, R2, R65, RZ, 0x1f ;  /* 0x00001fff41027589 */ /* 0x006e6200000e0000 */
[----:B------:R-:W-:-:S04]  /*04e0*/  UISETP.NE.AND UP1, UPT, UR8, 0x2, UPT ;  /* 0x000000020800788c */ /* 0x000fc8000bf25270 */
[----:B------:R-:W-:Y:S01]  /*04f0*/  USEL UR6, URZ, 0x1, UP1 ;  /* 0x00000001ff067887 */ /* 0x000fe20008800000 */
[----:B-1----:R-:W-:-:S13]  /*0500*/  ISETP.NE.AND P0, PT, R2, RZ, PT ;  /* 0x000000ff0200720c */ /* 0x002fda0003f05270 */
[----:B------:R-:W-:Y:S05]  /*0510*/  @P0 BRA `(.L_x_9) ;  /* 0x0000000000480947 */ /* 0x000fea0003800000 */
[----:B------:R-:W1:Y:S01]  /*0520*/  S2UR UR5, SR_CgaCtaId ;  /* 0x00000000000579c3 */ /* 0x000e620000008800 */
[----:B------:R-:W-:Y:S01]  /*0530*/  UMOV UR7, 0x400 ;  /* 0x0000040000077882 */ /* 0x000fe20000000000 */
[----:B------:R-:W-:Y:S01]  /*0540*/  UMOV UR4, 0x1 ;  /* 0x0000000100047882 */ /* 0x000fe20000000000 */
[----:B------:R-:W-:Y:S01]  /*0550*/  ELECT P0, URZ, PT ;  /* 0x0000000000ff782f */ /* 0x000fe20003800000 */
[----:B------:R-:W-:-:S04]  /*0560*/  UIADD3 UR10, UPT, UPT, -UR4, 0x100000, URZ ;  /* 0x00100000040a7890 */ /* 0x000fc8000fffe1ff */
[----:B------:R-:W-:Y:S02]  /*0570*/  USHF.L.U32 UR11, UR10, 0xb, URZ ;  /* 0x0000000b0a0b7899 */ /* 0x000fe400080006ff */
[----:B------:R-:W-:Y:S02]  /*0580*/  USHF.L.U32 UR10, UR10, 0x1, URZ ;  /* 0x000000010a0a7899 */ /* 0x000fe400080006ff */
[----:B-1----:R-:W-:Y:S01]  /*0590*/  ULEA UR5, UR5, UR7, 0x18 ;  /* 0x0000000705057291 */ /* 0x002fe2000f8ec0ff */
[----:B------:R-:W1:Y:S11]  /*05a0*/  FENCE.VIEW.ASYNC.S ;  /* 0x00000000000073c6 */ /* 0x000e760000000000 */
[----:B-1----:R1:W2:Y:S01]  /*05b0*/  SYNCS.EXCH.64 URZ, [UR5], UR10 ;  /* 0x0000000a05ff75b2 */ /* 0x0022a20008000100 */
[----:B------:R1:W3:Y:S01]  /*05c0*/  SYNCS.EXCH.64 URZ, [UR5+0x20], UR10 ;  /* 0x0000200a05ff75b2 */ /* 0x0002e20008000100 */
[----:B------:R1:W4:Y:S01]  /*05d0*/  SYNCS.EXCH.64 URZ, [UR5+0x8], UR10 ;  /* 0x0000080a05ff75b2 */ /* 0x0003220008000100 */
[----:B------:R1:W1:Y:S01]  /*05e0*/  SYNCS.EXCH.64 URZ, [UR5+0x28], UR10 ;  /* 0x0000280a05ff75b2 */ /* 0x0002620008000100 */
[----:B------:R1:W1:Y:S01]  /*05f0*/  SYNCS.EXCH.64 URZ, [UR5+0x10], UR10 ;  /* 0x0000100a05ff75b2 */ /* 0x0002620008000100 */
[----:B------:R1:W1:Y:S01]  /*0600*/  SYNCS.EXCH.64 URZ, [UR5+0x30], UR10 ;  /* 0x0000300a05ff75b2 */ /* 0x0002620008000100 */
[----:B------:R1:W1:Y:S01]  /*0610*/  SYNCS.EXCH.64 URZ, [UR5+0x18], UR10 ;  /* 0x0000180a05ff75b2 */ /* 0x0002620008000100 */
[----:B------:R1:W1:Y:S01]  /*0620*/  SYNCS.EXCH.64 URZ, [UR5+0x38], UR10 ;  /* 0x0000380a05ff75b2 */ /* 0x0002620008000100 */
[----:B------:R-:W-:Y:S01]  /*0630*/  NOP ;  /* 0x0000000000007918 */ /* 0x000fe20000000000 */
.L_x_9:
[----:B------:R-:W2:Y:S01]  /*0640*/  SHFL.IDX PT, R2, R65, RZ, 0x1f ;  /* 0x00001fff41027589 */ /* 0x000ea200000e0000 */
[----:B------:R-:W-:Y:S01]  /*0650*/  NOP ;  /* 0x0000000000007918 */ /* 0x000fe20000000000 */
[----:B--2---:R-:W-:-:S13]  /*0660*/  ISETP.NE.AND P0, PT, R2, 0x1, PT ;  /* 0x000000010200780c */ /* 0x004fda0003f05270 */
[----:B------:R-:W-:Y:S05]  /*0670*/  @P0 BRA `(.L_x_10) ;  /* 0x0000000000580947 */ /* 0x000fea0003800000 */
[----:B------:R-:W2:Y:S01]  /*0680*/  S2UR UR7, SR_CgaCtaId ;  /* 0x00000000000779c3 */ /* 0x000ea20000008800 */
[----:B------:R-:W-:Y:S01]  /*0690*/  UMOV UR9, 0x400 ;  /* 0x0000040000097882 */ /* 0x000fe20000000000 */
[----:B-1----:R-:W-:Y:S01]  /*06a0*/  UMOV UR5, 0x20 ;  /* 0x0000002000057882 */ /* 0x002fe20000000000 */
[----:B------:R-:W-:Y:S01]  /*06b0*/  UMOV UR4, 0x80 ;  /* 0x0000008000047882 */ /* 0x000fe20000000000 */
[----:B------:R-:W-:-:S04]  /*06c0*/  UIADD3 UR10, UPT, UPT, -UR5, 0x100000, URZ ;  /* 0x00100000050a7890 */ /* 0x000fc8000fffe1ff */
[----:B------:R-:W-:Y:S02]  /*06d0*/  USHF.L.U32 UR11, UR10, 0xb, URZ ;  /* 0x0000000b0a0b7899 */ /* 0x000fe400080006ff */
[----:B------:R-:W-:Y:S02]  /*06e0*/  USHF.L.U32 UR10, UR10, 0x1, URZ ;  /* 0x000000010a0a7899 */ /* 0x000fe400080006ff */
[----:B------:R-:W-:-:S04]  /*06f0*/  UIADD3 UR4, UPT, UPT, -UR4, 0x100000, URZ ;  /* 0x0010000004047890 */ /* 0x000fc8000fffe1ff */
[----:B------:R-:W-:Y:S02]  /*0700*/  USHF.L.U32 UR5, UR4, 0xb, URZ ;  /* 0x0000000b04057899 */ /* 0x000fe400080006ff */
[----:B------:R-:W-:Y:S01]  /*0710*/  USHF.L.U32 UR4, UR4, 0x1, URZ ;  /* 0x0000000104047899 */ /* 0x000fe200080006ff */
[----:B------:R-:W-:Y:S01]  /*0720*/  ELECT P0, URZ, PT ;  /* 0x0000000000ff782f */ /* 0x000fe20003800000 */
[----:B--2---:R-:W-:Y:S01]  /*0730*/  ULEA UR7, UR7, UR9, 0x18 ;  /* 0x0000000907077291 */ /* 0x004fe2000f8ec0ff */
[----:B------:R-:W1:Y:S11]  /*0740*/  FENCE.VIEW.ASYNC.S ;  /* 0x00000000000073c6 */ /* 0x000e760000000000 */
[----:B-1----:R2:W1:Y:S01]  /*0750*/  SYNCS.EXCH.64 URZ, [UR7+0x40], UR10 ;  /* 0x0000400a07ff75b2 */ /* 0x0024620008000100 */
[----:B------:R2:W1:Y:S01]  /*0760*/  SYNCS.EXCH.64 URZ, [UR7+0x60], UR4 ;  /* 0x0000600407ff75b2 */ /* 0x0004620008000100 */
[----:B------:R2:W1:Y:S01]  /*0770*/  SYNCS.EXCH.64 URZ, [UR7+0x48], UR10 ;  /* 0x0000480a07ff75b2 */ /* 0x0004620008000100 */
[----:B------:R2:W1:Y:S01]  /*0780*/  SYNCS.EXCH.64 URZ, [UR7+0x68], UR4 ;  /* 0x0000680407ff75b2 */ /* 0x0004620008000100 */
[----:B------:R2:W1:Y:S01]  /*0790*/  SYNCS.EXCH.64 URZ, [UR7+0x50], UR10 ;  /* 0x0000500a07ff75b2 */ /* 0x0004620008000100 */
[----:B------:R2:W1:Y:S01]  /*07a0*/  SYNCS.EXCH.64 URZ, [UR7+0x70], UR4 ;  /* 0x0000700407ff75b2 */ /* 0x0004620008000100 */
[----:B------:R2:W1:Y:S01]  /*07b0*/  SYNCS.EXCH.64 URZ, [UR7+0x58], UR10 ;  /* 0x0000580a07ff75b2 */ /* 0x0004620008000100 */
[----:B------:R2:W1:Y:S02]  /*07c0*/  SYNCS.EXCH.64 URZ, [UR7+0x78], UR4 ;  /* 0x0000780407ff75b2 */ /* 0x0004640008000100 */
[----:B--2---:R-:W-:Y:S01]  /*07d0*/  NOP ;  /* 0x0000000000007918 */ /* 0x004fe20000000000 */
.L_x_10:
[----:B------:R-:W2:Y:S01]  /*07e0*/  SHFL.IDX PT, R2, R65, RZ, 0x1f ;  /* 0x00001fff41027589 */ /* 0x000ea200000e0000 */
[----:B------:R-:W-:Y:S01]  /*07f0*/  NOP ;  /* 0x0000000000007918 */ /* 0x000fe20000000000 */
[----:B--2---:R-:W-:-:S13]  /*0800*/  ISETP.NE.AND P0, PT, R2, 0x3, PT ;  /* 0x000000030200780c */ /* 0x004fda0003f05270 */
[----:B------:R-:W-:Y:S05]  /*0810*/  @P0 BRA `(.L_x_11) ;  /* 0x0000000000300947 */ /* 0x000fea0003800000 */
[----:B-1----:R-:W1:Y:S01]  /*0820*/  S2UR UR5, SR_CgaCtaId ;  /* 0x00000000000579c3 */ /* 0x002e620000008800 */
        /* <DEDUP_REMOVED lines=8> */
[----:B-1----:R2:W1:Y:S01]  /*08b0*/  SYNCS.EXCH.64 URZ, [UR5+0x80], UR10 ;  /* 0x0000800a05ff75b2 */ /* 0x0024620008000100 */
[----:B------:R2:W1:Y:S02]  /*08c0*/  SYNCS.EXCH.64 URZ, [UR5+0x88], UR10 ;  /* 0x0000880a05ff75b2 */ /* 0x0004640008000100 */
[----:B--2---:R-:W-:Y:S01]  /*08d0*/  NOP ;  /* 0x0000000000007918 */ /* 0x004fe20000000000 */
.L_x_11:
[----:B------:R-:W2:Y:S01]  /*08e0*/  SHFL.IDX PT, R2, R65, RZ, 0x1f ;  /* 0x00001fff41027589 */ /* 0x000ea200000e0000 */
[----:B------:R-:W-:Y:S01]  /*08f0*/  NOP ;  /* 0x0000000000007918 */ /* 0x000fe20000000000 */
[----:B--2---:R-:W-:-:S13]  /*0900*/  ISETP.NE.AND P0, PT, R2, 0x4, PT ;  /* 0x000000040200780c */ /* 0x004fda0003f05270 */
[----:B------:R-:W-:Y:S05]  /*0910*/  @P0 BRA `(.L_x_12) ;  /* 0x00000000004c0947 */ /* 0x000fea0003800000 */
[----:B-1----:R-:W1:Y:S01]  /*0920*/  S2UR UR5, SR_CgaCtaId ;  /* 0x00000000000579c3 */ /* 0x002e620000008800 */
[----:B------:R-:W-:Y:S01]  /*0930*/  UMOV UR9, 0x100 ;  /* 0x0000010000097882 */ /* 0x000fe20000000000 */
[----:B------:R-:W-:Y:S01]  /*0940*/  UMOV UR7, 0x400 ;  /* 0x0000040000077882 */ /* 0x000fe20000000000 */
[----:B------:R-:W-:Y:S01]  /*0950*/  USEL UR9, UR9, 0xe0, UP2 ;  /* 0x000000e009097887 */ /* 0x000fe20009000000 */
[----:B------:R-:W-:Y:S01]  /*0960*/  UMOV UR4, 0x1 ;  /* 0x0000000100047882 */ /* 0x000fe20000000000 */
[----:B------:R-:W-:Y:S01]  /*0970*/  ELECT P0, URZ, PT ;  /* 0x0000000000ff782f */ /* 0x000fe20003800000 */
[----:B------:R-:W-:-:S04]  /*0980*/  UIADD3 UR10, UPT, UPT, -UR4, 0x100000, URZ ;  /* 0x00100000040a7890 */ /* 0x000fc8000fffe1ff */
[----:B------:R-:W-:Y:S02]  /*0990*/  USHF.L.U32 UR11, UR10, 0xb, URZ ;  /* 0x0000000b0a0b7899 */ /* 0x000fe400080006ff */
[----:B------:R-:W-:Y:S02]  /*09a0*/  USHF.L.U32 UR10, UR10, 0x1, URZ ;  /* 0x000000010a0a7899 */ /* 0x000fe400080006ff */
[----:B------:R-:W-:-:S04]  /*09b0*/  UIADD3 UR12, UPT, UPT, -UR9, 0x100000, URZ ;  /* 0x00100000090c7890 */ /* 0x000fc8000fffe1ff */
[----:B------:R-:W-:Y:S02]  /*09c0*/  USHF.L.U32 UR13, UR12, 0xb, URZ ;  /* 0x0000000b0c0d7899 */ /* 0x000fe400080006ff */
[----:B------:R-:W-:Y:S02]  /*09d0*/  USHF.L.U32 UR12, UR12, 0x1, URZ ;  /* 0x000000010c0c7899 */ /* 0x000fe400080006ff */
[----:B-1----:R-:W-:Y:S01]  /*09e0*/  ULEA UR5, UR5, UR7, 0x18 ;  /* 0x0000000705057291 */ /* 0x002fe2000f8ec0ff */
[----:B------:R-:W1:Y:S11]  /*09f0*/  FENCE.VIEW.ASYNC.S ;  /* 0x00000000000073c6 */ /* 0x000e760000000000 */
[----:B-1----:R2:W1:Y:S01]  /*0a00*/  SYNCS.EXCH.64 URZ, [UR5+0x90], UR10 ;  /* 0x0000900a05ff75b2 */ /* 0x0024620008000100 */
[----:B------:R2:W1:Y:S01]  /*0a10*/  SYNCS.EXCH.64 URZ, [UR5+0xa0], UR12 ;  /* 0x0000a00c05ff75b2 */ /* 0x0004620008000100 */
[----:B------:R2:W1:Y:S01]  /*0a20*/  SYNCS.EXCH.64 URZ, [UR5+0x98], UR10 ;  /* 0x0000980a05ff75b2 */ /* 0x0004620008000100 */
[----:B------:R2:W1:Y:S02]  /*0a30*/  SYNCS.EXCH.64 URZ, [UR5+0xa8], UR12 ;  /* 0x0000a80c05ff75b2 */ /* 0x0004640008000100 */
[----:B--2---:R-:W-:Y:S01]  /*0a40*/  NOP ;  /* 0x0000000000007918 */ /* 0x004fe20000000000 */
.L_x_12:
        /* <DEDUP_REMOVED lines=26> */
.L_x_13:
        /* <DEDUP_REMOVED lines=18> */
.L_x_14:
[----:B-1----:R-:W1:Y:S01]  /*0d10*/  S2UR UR5, SR_CTAID.X ;  /* 0x00000000000579c3 */ /* 0x002e620000002500 */
[----:B------:R-:W-:-:S05]  /*0d20*/  CS2R.32 R60, SR_CgaSize ;  /* 0x00000000003c7805 */ /* 0x000fca0000008a00 */
[----:B------:R-:W-:-:S05]  /*0d30*/  IMAD R60, R60, -0xa0, RZ ;  /* 0xffffff603c3c7824 */ /* 0x000fca00078e02ff */
[----:B------:R-:W-:-:S14]  /*0d40*/  R2UR UR9, R60 ;  /* 0x000000003c0972ca */ /* 0x000fdc00000e0000 */
[----:B------:R-:W2:Y:S01]  /*0d50*/  LDCU UR9, c[0x0][UR9+0x2b0] ;  /* 0x00005600090977ac */ /* 0x000ea20008000800 */
[----:B------:R-:W-:Y:S01]  /*0d60*/  NOP ;  /* 0x0000000000007918 */ /* 0x000fe20000000000 */
[----:B------:R-:W-:-:S05]  /*0d70*/  CS2R.32 R60, SR_CgaSize ;  /* 0x00000000003c7805 */ /* 0x000fca0000008a00 */
[----:B------:R-:W-:-:S05]  /*0d80*/  IMAD R60, R60, -0xa0, RZ ;  /* 0xffffff603c3c7824 */ /* 0x000fca00078e02ff */
[----:B------:R-:W-:-:S14]  /*0d90*/  R2UR UR7, R60 ;  /* 0x000000003c0772ca */ /* 0x000fdc00000e0000 */
[----:B------:R-:W3:Y:S01]  /*0da0*/  LDCU UR7, c[0x0][UR7+0x2b4] ;  /* 0x00005680070777ac */ /* 0x000ee20008000800 */
[----:B------:R-:W4:Y:S08]  /*0db0*/  S2UR UR4, SR_CTAID.Y ;  /* 0x00000000000479c3 */ /* 0x000f300000002600 */
[----:B------:R-:W3:Y:S01]  /*0dc0*/  LDC R9, c[0x0][0xb24] ;  /* 0x0002c900ff097b82 */ /* 0x000ee20000000800 */
[----:B-1----:R-:W-:-:S02]  /*0dd0*/  I2FP.F32.U32 R4, UR5 ;  /* 0x0000000500047c45 */ /* 0x002fc40008201000 */
[----:B------:R-:W-:-:S05]  /*0de0*/  CS2R.32 R5, SR_CgaSize ;  /* 0x0000000000057805 */ /* 0x000fca0000008a00 */
[----:B------:R-:W-:-:S06]  /*0df0*/  IMAD R5, R5, -0xa0, RZ ;  /* 0xffffff6005057824 */ /* 0x000fcc00078e02ff */
[----:B------:R-:W1:Y:S01]  /*0e00*/  LDC R5, c[0x0][R5+0x2a0] ;  /* 0x0000a80005057b82 */ /* 0x000e620000000800 */
[----:B------:R-:W-:Y:S01]  /*0e10*/  MOV R21, UR5 ;  /* 0x0000000500157c02 */ /* 0x000fe20008000f00 */
[----:B--2---:R-:W-:Y:S01]  /*0e20*/  FMUL R4, R4, UR9 ;  /* 0x0000000904047c20 */ /* 0x004fe20008400000 */
[----:B----4-:R-:W-:Y:S02]  /*0e30*/  I2FP.F32.U32 R2, UR4 ;  /* 0x0000000400027c45 */ /* 0x010fe40008201000 */
[----:B------:R-:W-:-:S05]  /*0e40*/  CS2R.32 R3, SR_CgaSize ;  /* 0x0000000000037805 */ /* 0x000fca0000008a00 */
[----:B------:R-:W-:-:S06]  /*0e50*/  IMAD R3, R3, -0xa0, RZ ;  /* 0xffffff6003037824 */ /* 0x000fcc00078e02ff */
[----:B------:R-:W2:Y:S01]  /*0e60*/  LDC R3, c[0x0][R3+0x2a4] ;  /* 0x0000a90003037b82 */ /* 0x000ea20000000800 */
[----:B------:R-:W4:Y:S01]  /*0e70*/  F2I.U32.TRUNC.NTZ R60, R4 ;  /* 0x00000004003c7305 */ /* 0x000f22000020f000 */
[----:B------:R-:W-:Y:S01]  /*0e80*/  MOV R20, UR4 ;  /* 0x0000000400147c02 */ /* 0x000fe20008000f00 */
[----:B---3--:R-:W-:-:S05]  /*0e90*/  FMUL R2, R2, UR7 ;  /* 0x0000000702027c20 */ /* 0x008fca0008400000 */
[----:B------:R-:W-:Y:S01]  /*0ea0*/  BAR.SYNC.DEFER_BLOCKING 0x0 ;  /* 0x0000000000007b1d */ /* 0x000fe20000010000 */
[----:B------:R-:W-:-:S05]  /*0eb0*/  ISETP.GE.AND P0, PT, R9, 0x1, PT ;  /* 0x000000010900780c */ /* 0x000fca0003f06270 */
[----:B------:R-:W3:Y:S02]  /*0ec0*/  F2I.U32.TRUNC.NTZ R58, R2 ;  /* 0x00000002003a7305 */ /* 0x000ee4000020f000 */
[----:B------:R-:W2:Y:S01]  /*0ed0*/  S2UR UR36, SR_CTAID.Z ;  /* 0x00000000002479c3 */ /* 0x000ea20000002700 */
[----:B----4-:R-:W-:-:S05]  /*0ee0*/  IADD3 R60, PT, PT, -R60, RZ, RZ ;  /* 0x000000ff3c3c7210 */ /* 0x010fca0007ffe1ff */
[----:B-1----:R-:W-:Y:S01]  /*0ef0*/  IMAD R60, R5, R60, UR5 ;  /* 0x00000005053c7e24 */ /* 0x002fe2000f8e023c */
[----:B---3--:R-:W-:-:S05]  /*0f00*/  IADD3 R58, PT, PT, -R58, RZ, RZ ;  /* 0x000000ff3a3a7210 */ /* 0x008fca0007ffe1ff */
[----:B--2---:R-:W-:Y:S01]  /*0f10*/  IMAD R58, R3, R58, UR4 ;  /* 0x00000004033a7e24 */ /* 0x004fe2000f8e023a */
[----:B------:R-:W-:Y:S06]  /*0f20*/  @!P0 BRA `(.L_x_15) ;  /* 0x0000000000b88947 */ /* 0x000fec0003800000 */
[----:B------:R-:W1:Y:S01]  /*0f30*/  LDC.64 R4, c[0x0][0xb18] ;  /* 0x0002c600ff047b82 */ /* 0x000e620000000a00 */
[----:B------:R-:W-:-:S07]  /*0f40*/  ISETP.NE.AND P0, PT, R9, 0x1, PT ;  /* 0x000000010900780c */ /* 0x000fce0003f05270 */
[----:B------:R-:W2:Y:S08]  /*0f50*/  LDC R10, c[0x0][0xb0c] ;  /* 0x0002c300ff0a7b82 */ /* 0x000eb00000000800 */
[----:B------:R-:W3:Y:S08]  /*0f60*/  LDC R11, c[0x0][0x370] ;  /* 0x0000dc00ff0b7b82 */ /* 0x000ef00000000800 */
[----:B------:R-:W4:Y:S01]  /*0f70*/  LDC R12, c[0x0][0x374] ;  /* 0x0000dd00ff0c7b82 */ /* 0x000f220000000800 */
[----:B-1----:R-:W-:-:S07]  /*0f80*/  ISETP.NE.AND P1, PT, R4, 0x1, PT ;  /* 0x000000010400780c */ /* 0x002fce0003f25270 */
[----:B------:R-:W3:Y:S01]  /*0f90*/  LDC.64 R6, c[0x0][0xb10] ;  /* 0x0002c400ff067b82 */ /* 0x000ee20000000a00 */
[----:B--2---:R-:W-:-:S07]  /*0fa0*/  ISETP.NE.AND P2, PT, R10, 0x1, PT ;  /* 0x000000010a00780c */ /* 0x004fce0003f45270 */
[----:B------:R-:W1:Y:S08]  /*0fb0*/  LDC R8, c[0x0][0xb20] ;  /* 0x0002c800ff087b82 */ /* 0x000e700000000800 */
[----:B------:R-:W2:Y:S01]  /*0fc0*/  LDC.64 R2, c[0x0][0xb28] ;  /* 0x0002ca00ff027b82 */ /* 0x000ea20000000a00 */
[----:B----4-:R-:W-:-:S04]  /*0fd0*/  IMAD.HI.U32 R13, R12, R5, RZ ;  /* 0x000000050c0d7227 */ /* 0x010fc800078e00ff */
[----:B------:R-:W-:-:S04]  /*0fe0*/  IMAD.HI.U32 R5, R20, R5, RZ ;  /* 0x0000000514057227 */ /* 0x000fc800078e00ff */
[----:B---3--:R-:W-:-:S04]  /*0ff0*/  IMAD.HI.U32 R14, R11, R6, RZ ;  /* 0x000000060b0e7227 */ /* 0x008fc800078e00ff */
[C---:B------:R-:W-:Y:S01]  /*1000*/  IMAD.HI.U32 R16, R21.reuse, R6, RZ ;  /* 0x0000000615107227 */ /* 0x040fe200078e00ff */
[-C--:B------:R-:W-:Y:S02]  /*1010*/  @P2 SHF.R.U32.HI R11, RZ, R7.reuse, R14 ;  /* 0x00000007ff0b2219 */ /* 0x080fe4000001160e */
[-C--:B-1----:R-:W-:Y:S02]  /*1020*/  @P1 SHF.R.U32.HI R12, RZ, R8.reuse, R13 ;  /* 0x00000008ff0c1219 */ /* 0x082fe4000001160d */
[----:B------:R-:W-:Y:S02]  /*1030*/  SHF.R.U32.HI R5, RZ, R8, R5 ;  /* 0x00000008ff057219 */ /* 0x000fe40000011605 */
[----:B------:R-:W-:Y:S02]  /*1040*/  SHF.R.U32.HI R16, RZ, R7, R16 ;  /* 0x00000007ff107219 */ /* 0x000fe40000011610 */
[----:B------:R-:W-:Y:S01]  /*1050*/  SEL R5, R20, R5, !P1 ;  /* 0x0000000514057207 */ /* 0x000fe20004800000 */
[----:B--2---:R-:W-:Y:S01]  /*1060*/  IMAD.HI.U32 R14, R12, R2, RZ ;  /* 0x000000020c0e7227 */ /* 0x004fe200078e00ff */
[----:B------:R-:W-:-:S02]  /*1070*/  SEL R7, R21, R16, !P2 ;  /* 0x0000001015077207 */ /* 0x000fc40005000000 */
[----:B------:R-:W-:Y:S01]  /*1080*/  IADD3 R13, PT, PT, -R5, RZ, RZ ;  /* 0x000000ff050d7210 */ /* 0x000fe20007ffe1ff */
[----:B------:R-:W-:Y:S01]  /*1090*/  IMAD.HI.U32 R6, R11, R2, RZ ;  /* 0x000000020b067227 */ /* 0x000fe200078e00ff */
[----:B------:R-:W-:-:S03]  /*10a0*/  @P0 SHF.R.U32.HI R12, RZ, R3, R14 ;  /* 0x00000003ff0c0219 */ /* 0x000fc6000001160e */
[----:B------:R-:W-:Y:S01]  /*10b0*/  IMAD R13, R4, R13, R20 ;  /* 0x0000000d040d7224 */ /* 0x000fe200078e0214 */
[----:B------:R-:W-:Y:S01]  /*10c0*/  @P0 SHF.R.U32.HI R11, RZ, R3, R6 ;  /* 0x00000003ff0b0219 */ /* 0x000fe20000011606 */
[----:B------:R-:W-:-:S04]  /*10d0*/  IMAD R12, R12, R9, RZ ;  /* 0x000000090c0c7224 */ /* 0x000fc800078e02ff */
[----:B------:R-:W-:Y:S01]  /*10e0*/  IMAD R6, R11, R9, RZ ;  /* 0x000000090b067224 */ /* 0x000fe200078e02ff */
[----:B------:R-:W-:-:S04]  /*10f0*/  ISETP.GE.AND P1, PT, R5, R12, PT ;  /* 0x0000000c0500720c */ /* 0x000fc80003f26270 */
[----:B------:R-:W-:Y:S01]  /*1100*/  ISETP.GE.OR P1, PT, R7, R6, P1 ;  /* 0x000000060700720c */ /* 0x000fe20000f26670 */
[----:B------:R-:W-:-:S05]  /*1110*/  IMAD.HI.U32 R6, R5, R2, RZ ;  /* 0x0000000205067227 */ /* 0x000fca00078e00ff */
[----:B------:R-:W-:-:S04]  /*1120*/  SHF.R.U32.HI R6, RZ, R3, R6 ;  /* 0x00000003ff067219 */ /* 0x000fc80000011606 */
[----:B------:R-:W-:-:S03]  /*1130*/  SEL R6, R5, R6, !P0 ;  /* 0x0000000605067207 */ /* 0x000fc60004000000 */
[----:B------:R-:W-:Y:S01]  /*1140*/  @!P1 IMAD.HI.U32 R8, R7, R2, RZ ;  /* 0x0000000207089227 */ /* 0x000fe200078e00ff */
[----:B------:R-:W-:-:S04]  /*1150*/  IADD3 R2, PT, PT, -R6, RZ, RZ ;  /* 0x000000ff06027210 */ /* 0x000fc80007ffe1ff */
[----:B------:R-:W-:Y:S01]  /*1160*/  @!P1 SHF.R.U32.HI R8, RZ, R3, R8 ;  /* 0x00000003ff089219 */ /* 0x000fe20000011608 */
[----:B------:R-:W-:-:S03]  /*1170*/  IMAD R2, R9, R2, R5 ;  /* 0x0000000209027224 */ /* 0x000fc600078e0205 */
[----:B------:R-:W-:-:S05]  /*1180*/  @!P1 SEL R3, R7, R8, !P0 ;  /* 0x0000000807039207 */ /* 0x000fca0004000000 */
[--C-:B------:R-:W-:Y:S02]  /*1190*/  @!P1 IMAD.IADD R6, R6, 0x1, -R3.reuse ;  /* 0x0000000106069824 */ /* 0x100fe400078e0a03 */
[----:B------:R-:W-:Y:S01]  /*11a0*/  @!P1 IMAD R3, R2, R11, R3 ;  /* 0x0000000b02039224 */ /* 0x000fe200078e0203 */
[----:B------:R-:W-:Y:S01]  /*11b0*/  IADD3 R2, PT, PT, -R7, RZ, RZ ;  /* 0x000000ff07027210 */ /* 0x000fe20007ffe1ff */
[----:B------:R-:W-:Y:S02]  /*11c0*/  @!P1 IMAD R5, R6, R9, R7 ;  /* 0x0000000906059224 */ /* 0x000fe400078e0207 */
[----:B------:R-:W-:Y:S02]  /*11d0*/  @!P1 IMAD.MOV.U32 R7, RZ, RZ, R3 ;  /* 0x000000ffff079224 */ /* 0x000fe400078e0003 */
[----:B------:R-:W-:Y:S02]  /*11e0*/  IMAD R2, R10, R2, R21 ;  /* 0x000000020a027224 */ /* 0x000fe400078e0215 */
[----:B------:R-:W-:-:S02]  /*11f0*/  IMAD R20, R5, R4, R13 ;  /* 0x0000000405147224 */ /* 0x000fc400078e020d */
[----:B------:R-:W-:Y:S02]  /*1200*/  IMAD R21, R7, R10, R2 ;  /* 0x0000000a07157224 */ /* 0x000fe400078e0202 */
.L_x_15:
[----:B------:R-:W1:Y:S01]  /*1210*/  LDCU UR4, c[0x0][0xb30] ;  /* 0x00016600ff0477ac */ /* 0x000e620008000800 */
[----:B------:R-:W2:Y:S08]  /*1220*/  S2UR UR37, SR_CgaCtaId ;  /* 0x00000000002579c3 */ /* 0x000eb00000008800 */
[----:B------:R-:W3:Y:S01]  /*1230*/  LDC R26, c[0x0][0xb24] ;  /* 0x0002c900ff1a7b82 */ /* 0x000ee20000000800 */
[----:B-1----:R-:W-:-:S09]  /*1240*/  UISETP.NE.AND UP1, UPT, UR4, 0x1, UPT ;  /* 0x000000010400788c */ /* 0x002fd2000bf25270 */
[----:B--2---:R-:W-:Y:S05]  /*1250*/  BRA.U UP1, `(.L_x_16) ;  /* 0x0000000101407547 */ /* 0x004fea000b800000 */
[----:B------:R-:W1:Y:S08]  /*1260*/  LDC.64 R4, c[0x0][0xb10] ;  /* 0x0002c400ff047b82 */ /* 0x000e700000000a00 */
[----:B------:R-:W2:Y:S08]  /*1270*/  LDC.64 R2, c[0x0][0xb18] ;  /* 0x0002c600ff027b82 */ /* 0x000eb00000000a00 */
[----:B------:R-:W4:Y:S08]  /*1280*/  LDC R6, c[0x0][0xb20] ;  /* 0x0002c800ff067b82 */ /* 0x000f300000000800 */
[----:B------:R-:W3:Y:S01]  /*1290*/  LDC R8, c[0x0][0xb0c] ;  /* 0x0002c300ff087b82 */ /* 0x000ee20000000800 */
[----:B-1----:R-:W-:-:S05]  /*12a0*/  IMAD.HI.U32 R4, R21, R4, RZ ;  /* 0x0000000415047227 */ /* 0x002fca00078e00ff */
[----:B------:R-:W-:Y:S01]  /*12b0*/  SHF.R.U32.HI R4, RZ, R5, R4 ;  /* 0x00000005ff047219 */ /* 0x000fe20000011604 */
[----:B--2---:R-:W-:Y:S01]  /*12c0*/  IMAD.HI.U32 R3, R20, R3, RZ ;  /* 0x0000000314037227 */ /* 0x004fe200078e00ff */
[----:B------:R-:W-:-:S04]  /*12d0*/  ISETP.NE.AND P0, PT, R2, 0x1, PT ;  /* 0x000000010200780c */ /* 0x000fc80003f05270 */
[----:B----4-:R-:W-:-:S04]  /*12e0*/  SHF.R.U32.HI R3, RZ, R6, R3 ;  /* 0x00000006ff037219 */ /* 0x010fc80000011603 */
[----:B------:R-:W-:Y:S02]  /*12f0*/  SEL R3, R20, R3, !P0 ;  /* 0x0000000314037207 */ /* 0x000fe40004000000 */
[----:B---3--:R-:W-:-:S04]  /*1300*/  ISETP.NE.AND P1, PT, R8, 0x1, PT ;  /* 0x000000010800780c */ /* 0x008fc80003f25270 */
[----:B------:R-:W-:-:S05]  /*1310*/  SEL R4, R21, R4, !P1 ;  /* 0x0000000415047207 */ /* 0x000fca0004800000 */
[----:B------:R-:W-:Y:S02]  /*1320*/  IMAD.IADD R5, R3, 0x1, -R4 ;  /* 0x0000000103057824 */ /* 0x000fe400078e0a04 */
[----:B------:R-:W-:Y:S02]  /*1330*/  IMAD.IADD R3, R4, 0x1, -R3 ;  /* 0x0000000104037824 */ /* 0x000fe400078e0a03 */
[----:B------:R-:W-:Y:S02]  /*1340*/  IMAD R21, R5, R8, R21 ;  /* 0x0000000805157224 */ /* 0x000fe400078e0215 */
[----:B------:R-:W-:-:S07]  /*1350*/  IMAD R20, R3, R2, R20 ;  /* 0x0000000203147224 */ /* 0x000fce00078e0214 */
.L_x_16:
[----:B------:R-:W-:Y:S01]  /*1360*/  BAR.SYNC.DEFER_BLOCKING 0x0 ;  /* 0x0000000000007b1d */ /* 0x000fe20000010000 */
[----:B------:R-:W-:Y:S01]  /*1370*/  UISETP.NE.AND UP1, UPT, UR8, 0x2, UPT ;  /* 0x000000020800788c */ /* 0x000fe2000bf25270 */
[----:B------:R-:W-:Y:S02]  /*1380*/  ISETP.NE.OR P5, PT, R0, 0x2, !P5 ;  /* 0x000000020000780c */ /* 0x000fe40006fa5670 */
[----:B------:R-:W-:-:S06]  /*1390*/  LOP3.LUT R2, R72, 0x1f, RZ, 0xc0, !PT ;  /* 0x0000001f48027812 */ /* 0x000fcc00078ec0ff */
[----:B------:R-:W-:Y:S05]  /*13a0*/  BRA.U UP1, `(.L_x_17) ;  /* 0x0000001101607547 */ /* 0x000fea000b800000 */
[----:B------:R-:W1:Y:S01]  /*13b0*/  LDCU UR13, c[0x0][0x38c] ;  /* 0x00007180ff0d77ac */ /* 0x000e620008000800 */
[----:B------:R-:W2:Y:S01]  /*13c0*/  LDC R9, c[0x0][0x370] ;  /* 0x0000dc00ff097b82 */ /* 0x000ea20000000800 */
[----:B------:R-:W-:Y:S01]  /*13d0*/  PLOP3.LUT P1, PT, PT, PT, UP2, 0x80, 0x8 ;  /* 0x000000000008781c */ /* 0x000fe20003f2f028 */
[----:B------:R-:W-:Y:S01]  /*13e0*/  HFMA2 R12, -RZ, RZ, 0, 0 ;  /* 0x00000000ff0c7431 */ /* 0x000fe200000001ff */
[----:B------:R-:W-:Y:S01]  /*13f0*/  ISETP.EQ.OR P4, PT, R2, RZ, P5 ;  /* 0x000000ff0200720c */ /* 0x000fe20002f82670 */
[----:B------:R-:W-:Y:S01]  /*1400*/  IMAD.MOV.U32 R15, RZ, RZ, 0x1 ;  /* 0x00000001ff0f7424 */ /* 0x000fe200078e00ff */
[----:B------:R-:W-:Y:S01]  /*1410*/  PLOP3.LUT P1, PT, P1, PT, PT, 0x8, 0x80 ;  /* 0x000000000080781c */ /* 0x000fe20000f2e170 */
[----:B------:R-:W-:Y:S01]  /*1420*/  IMAD.MOV.U32 R14, RZ, RZ, RZ ;  /* 0x000000ffff0e7224 */ /* 0x000fe200078e00ff */
[----:B------:R-:W-:Y:S01]  /*1430*/  MOV R8, 0x1 ;  /* 0x0000000100087802 */ /* 0x000fe20000000f00 */
[----:B------:R-:W4:Y:S01]  /*1440*/  LDC R0, c[0x0][0x374] ;  /* 0x0000dd00ff007b82 */ /* 0x000f220000000800 */
[----:B------:R-:W-:Y:S01]  /*1450*/  IMAD.MOV.U32 R10, RZ, RZ, RZ ;  /* 0x000000ffff0a7224 */ /* 0x000fe200078e00ff */
[----:B------:R-:W2:Y:S01]  /*1460*/  LDCU.64 UR22, c[0x0][0x348] ;  /* 0x00006900ff1677ac */ /* 0x000ea20008000a00 */
[----:B------:R-:W-:Y:S01]  /*1470*/  UMOV UR6, URZ ;  /* 0x000000ff00067c82 */ /* 0x000fe20008000000 */
[----:B-1----:R-:W-:-:S04]  /*1480*/  UIADD3 UR5, UPT, UPT, UR13, 0x3f, URZ ;  /* 0x0000003f0d057890 */ /* 0x002fc8000fffe0ff */
[----:B------:R-:W-:-:S04]  /*1490*/  USHF.R.S32.HI UR4, URZ, 0x1f, UR5 ;  /* 0x0000001fff047899 */ /* 0x000fc80008011405 */
[----:B------:R-:W-:-:S04]  /*14a0*/  ULEA.HI UR4, UR4, UR5, URZ, 0x6 ;  /* 0x0000000504047291 */ /* 0x000fc8000f8f30ff */
[----:B------:R-:W-:Y:S02]  /*14b0*/  USHF.R.S32.HI UR15, URZ, 0x6, UR4 ;  /* 0x00000006ff0f7899 */ /* 0x000fe40008011404 */
[----:B------:R-:W-:Y:S02]  /*14c0*/  UIADD3 UR4, UPT, UPT, UR13, -0x1, URZ ;  /* 0xffffffff0d047890 */ /* 0x000fe4000fffe0ff */
[----:B------:R-:W-:Y:S02]  /*14d0*/  UISETP.LT.U32.AND UP0, UPT, UR15, 0x4, UPT ;  /* 0x000000040f00788c */ /* 0x000fe4000bf01070 */
[----:B------:R-:W-:Y:S02]  /*14e0*/  UISETP.GE.U32.AND UP1, UPT, UR4, -0x7f, UPT ;  /* 0xffffff810400788c */ /* 0x000fe4000bf26070 */
[----:B------:R-:W-:Y:S02]  /*14f0*/  USEL UR14, UR15, 0x4, UP0 ;  /* 0x000000040f0e7887 */ /* 0x000fe40008000000 */
[----:B------:R-:W-:-:S02]  /*1500*/  UIADD3 UR13, UPT, UPT, UR13, 0x7e, URZ ;  /* 0x0000007e0d0d7890 */ /* 0x000fc4000fffe0ff */
[----:B------:R-:W-:Y:S02]  /*1510*/  UIADD3 UR5, UPT, UPT, UR14, -0x1, URZ ;  /* 0xffffffff0e057890 */ /* 0x000fe4000fffe0ff */
[----:B------:R-:W-:-:S03]  /*1520*/  UIADD3 UR7, UPT, UPT, UR15, -UR14, URZ ;  /* 0x8000000e0f077290 */ /* 0x000fc6000fffe0ff */
[----:B------:R-:W-:-:S04]  /*1530*/  @UP1 UIADD3 UR5, UPT, UPT, UR14, URZ, URZ ;  /* 0x000000ff0e051290 */ /* 0x000fc8000fffe0ff */
[----:B--2---:R-:W-:-:S12]  /*1540*/  UIADD3 UR5, UPT, UPT, UR5, 0x1, URZ ;  /* 0x0000000105057890 */ /* 0x004fd8000fffe0ff */
.L_x_35:
[----:B------:R-:W-:Y:S01]  /*1550*/  UISETP.NE.AND UP0, UPT, UR37, URZ, UPT ;  /* 0x000000ff2500728c */ /* 0x000fe2000bf05270 */
[----:B------:R-:W1:Y:S08]  /*1560*/  S2UR UR37, SR_CgaCtaId ;  /* 0x00000000002579c3 */ /* 0x000e700000008800 */
[----:B------:R-:W-:Y:S05]  /*1570*/  BRA.U UP0, `(.L_x_18) ;  /* 0x0000000100347547 */ /* 0x000fea000b800000 */
[----:B------:R-:W2:Y:S01]  /*1580*/  S2R R2, SR_CgaCtaId ;  /* 0x0000000000027919 */ /* 0x000ea20000008800 */
[----:B------:R-:W-:-:S04]  /*1590*/  MOV R3, 0x400 ;  /* 0x0000040000037802 */ /* 0x000fc80000000f00 */
[----:B--2---:R-:W-:Y:S02]  /*15a0*/  LEA R3, R2, R3, 0x18 ;  /* 0x0000000302037211 */ /* 0x004fe400078ec0ff */
[----:B------:R-:W-:-:S03]  /*15b0*/  SHF.L.U32 R2, R8, 0x1f, RZ ;  /* 0x0000001f08027819 */ /* 0x000fc600000006ff */
[----:B------:R-:W-:-:S04]  /*15c0*/  IMAD R3, R10, 0x8, R3 ;  /* 0x000000080a037824 */ /* 0x000fc800078e0203 */
[----:B------:R-:W2:Y:S02]  /*15d0*/  SYNCS.PHASECHK.TRANS64.TRYWAIT P0, [R3+URZ+0x100], R2 ;  /* 0x00010002030075a7 */ /* 0x000ea400080011ff */
[----:B--2---:R-:W-:Y:S05]  /*15e0*/  @!P0 BRA `(.L_x_19) ;  /* 0x00000068001c8947 */ /* 0x004fea0003800000 */
.L_x_131:
[----:B------:R-:W-:Y:S01]  /*15f0*/  VIADD R10, R10, 0x1 ;  /* 0x000000010a0a7836 */ /* 0x000fe20000000000 */
[----:B------:R2:W-:Y:S04]  /*1600*/  SYNCS.ARRIVE.TRANS64.A1T0 RZ, [R3+URZ+0xf0], RZ ;  /* 0x0000f0ff03ff79a7 */ /* 0x0005e800081000ff */
[----:B------:R-:W-:-:S04]  /*1610*/  ISETP.NE.AND P0, PT, R10, 0x2, PT ;  /* 0x000000020a00780c */ /* 0x000fc80003f05270 */
[----:B------:R-:W-:Y:S02]  /*1620*/  SEL R10, R10, RZ, P0 ;  /* 0x000000ff0a0a7207 */ /* 0x000fe40000000000 */
[----:B--2---:R-:W-:-:S04]  /*1630*/  SEL R3, RZ, 0x1, P0 ;  /* 0x00000001ff037807 */ /* 0x004fc80000000000 */
[----:B------:R-:W-:-:S07]  /*1640*/  LOP3.LUT R8, R8, R3, RZ, 0x3c, !PT ;  /* 0x0000000308087212 */ /* 0x000fce00078e3cff */
.L_x_18:
[----:B------:R-:W-:Y:S01]  /*1650*/  UMOV UR4, 0x400 ;  /* 0x0000040000047882 */ /* 0x000fe20000000000 */
[----:B------:R-:W-:Y:S01]  /*1660*/  SHF.L.U32 R2, R15, 0x1f, RZ ;  /* 0x0000001f0f027819 */ /* 0x000fe200000006ff */
[----:B-1----:R-:W-:Y:S01]  /*1670*/  ULEA UR4, UR37, UR4, 0x18 ;  /* 0x0000000425047291 */ /* 0x002fe2000f8ec0ff */
[----:B------:R-:W-:Y:S01]  /*1680*/  R2UR UR35, R21 ;  /* 0x00000000152372ca */ /* 0x000fe200000e0000 */
[----:B------:R-:W-:Y:S01]  /*1690*/  UISETP.GE.U32.AND UP0, UPT, UR13, 0x7f, UPT ;  /* 0x0000007f0d00788c */ /* 0x000fe2000bf06070 */
[----:B------:R-:W-:Y:S01]  /*16a0*/  R2UR UR11, R20 ;  /* 0x00000000140b72ca */ /* 0x000fe200000e0000 */
[----:B------:R-:W-:Y:S01]  /*16b0*/  ULEA UR8, UR6, UR4, 0x3 ;  /* 0x0000000406087291 */ /* 0x000fe2000f8e18ff */
[----:B------:R-:W-:-:S08]  /*16c0*/  UMOV UR24, URZ ;  /* 0x000000ff00187c82 */ /* 0x000fd00008000000 */
[----:B------:R1:W2:Y:S01]  /*16d0*/  SYNCS.PHASECHK.TRANS64.TRYWAIT P0, [UR8+0x20], R2 ;  /* 0x00002002ff0075a7 */ /* 0x0002a20008001108 */
[----:B------:R-:W-:Y:S02]  /*16e0*/  USHF.L.U32 UR35, UR35, 0x6, URZ ;  /* 0x0000000623237899 */ /* 0x000fe400080006ff */
[----:B------:R-:W-:Y:S01]  /*16f0*/  USHF.L.U32 UR11, UR11, 0x7, URZ ;  /* 0x000000070b0b7899 */ /* 0x000fe200080006ff */
[----:B------:R-:W-:Y:S11]  /*1700*/  BRA.U !UP0, `(.L_x_20) ;  /* 0x0000000108a87547 */ /* 0x000ff6000b800000 */
[----:B------:R-:W-:Y:S01]  /*1710*/  UMOV UR16, URZ ;  /* 0x000000ff00107c82 */ /* 0x000fe20008000000 */
[----:B------:R-:W-:-:S05]  /*1720*/  UMOV UR17, UR6 ;  /* 0x0000000600117c82 */ /* 0x000fca0008000000 */
.L_x_25:
[----:B-1----:R-:W-:Y:S01]  /*1730*/  ULEA UR33, UR17, UR4, 0x3 ;  /* 0x0000000411217291 */ /* 0x002fe2000f8e18ff */
[----:B--2---:R-:W-:Y:S01]  /*1740*/  @!P5 MOV R3, 0x6000 ;  /* 0x000060000003d802 */ /* 0x004fe20000000f00 */
[----:B--2---:R-:W-:Y:S10]  /*1750*/  @P0 BRA `(.L_x_21) ;  /* 0x00000000000c0947 */ /* 0x004ff40003800000 */
[----:B------:R-:W-:-:S04]  /*1760*/  SHF.L.U32 R5, R15, 0x1f, RZ ;  /* 0x0000001f0f057819 */ /* 0x000fc800000006ff */
[----:B------:R-:W2:Y:S02]  /*1770*/  SYNCS.PHASECHK.TRANS64.TRYWAIT P0, [UR33+0x20], R5 ;  /* 0x00002005ff0075a7 */ /* 0x000ea40008001121 */
[----:B--2---:R-:W-:Y:S05]  /*1780*/  @!P0 BRA `(.L_x_22) ;  /* 0x0000006400c88947 */ /* 0x004fea0003800000 */
.L_x_21:
[----:B------:R2:W-:Y:S01]  /*1790*/  @!P5 SYNCS.ARRIVE.TRANS64 RZ, [UR33], R3 ;  /* 0x00000003ffffd9a7 */ /* 0x0005e20008000021 */
[----:B------:R-:W-:Y:S04]  /*17a0*/  BSSY.RECONVERGENT B0, `(.L_x_23) ;  /* 0x0000003000007945 */ /* 0x000fe80003800200 */
[----:B------:R-:W-:Y:S05]  /*17b0*/  @P4 BRA `(.L_x_24) ;  /* 0x0000000000044947 */ /* 0x000fea0003800000 */
[----:B------:R-:W-:Y:S05]  /*17c0*/  BPT.TRAP 0x1 ;  /* 0x000000040000795c */ /* 0x000fea0000300000 */
.L_x_24:
[----:B------:R-:W-:Y:S05]  /*17d0*/  BSYNC.RECONVERGENT B0 ;  /* 0x0000000000007941 */ /* 0x000fea0003800200 */
.L_x_23:
[----:B------:R-:W-:Y:S02]  /*17e0*/  UIADD3 UR6, UPT, UPT, UR17, 0x1, URZ ;  /* 0x0000000111067890 */ /* 0x000fe4000fffe0ff */
[----:B------:R-:W-:Y:S02]  /*17f0*/  ULEA UR32, UR17, UR4, 0xd ;  /* 0x0000000411207291 */ /* 0x000fe4000f8e68ff */
[----:B------:R-:W-:Y:S02]  /*1800*/  UISETP.NE.AND UP0, UPT, UR6, 0x4, UPT ;  /* 0x000000040600788c */ /* 0x000fe4000bf05270 */
[----:B------:R-:W-:Y:S02]  /*1810*/  UIADD3 UR26, UP1, UPT, UR22, 0x80, URZ ;  /* 0x00000080161a7890 */ /* 0x000fe4000ff3e0ff */
[----:B------:R-:W-:Y:S02]  /*1820*/  USEL UR9, URZ, 0x1, UP0 ;  /* 0x00000001ff097887 */ /* 0x000fe40008000000 */
[----:B------:R-:W-:-:S02]  /*1830*/  USEL UR6, UR6, URZ, UP0 ;  /* 0x000000ff06067287 */ /* 0x000fc40008000000 */
[----:B------:R-:W-:Y:S02]  /*1840*/  UIADD3 UR20, UP0, UPT, UR22, 0x180, URZ ;  /* 0x0000018016147890 */ /* 0x000fe4000ff1e0ff */
[----:B------:R-:W-:Y:S01]  /*1850*/  ULEA UR8, UR6, UR4, 0x3 ;  /* 0x0000000406087291 */ /* 0x000fe2000f8e18ff */
[----:B------:R-:W-:Y:S01]  /*1860*/  LOP3.LUT R15, R15, UR9, RZ, 0x3c, !PT ;  /* 0x000000090f0f7c12 */ /* 0x000fe2000f8e3cff */
[----:B------:R-:W-:Y:S02]  /*1870*/  USHF.L.U32 UR34, UR16, 0x6, URZ ;  /* 0x0000000610227899 */ /* 0x000fe400080006ff */
[----:B------:R-:W-:Y:S01]  /*1880*/  UIADD3.X UR27, UPT, UPT, URZ, UR23, URZ, UP1, !UPT ;  /* 0x00000017ff1b7290 */ /* 0x000fe20008ffe4ff */
[----:B-1----:R-:W-:Y:S01]  /*1890*/  SHF.L.U32 R2, R15, 0x1f, RZ ;  /* 0x0000001f0f027819 */ /* 0x002fe200000006ff */
[----:B------:R-:W-:Y:S02]  /*18a0*/  UIADD3 UR32, UPT, UPT, UR32, 0x4400, URZ ;  /* 0x0000440020207890 */ /* 0x000fe4000fffe0ff */
[----:B------:R-:W-:Y:S01]  /*18b0*/  UIADD3.X UR21, UPT, UPT, URZ, UR23, URZ, UP0, !UPT ;  /* 0x00000017ff157290 */ /* 0x000fe200087fe4ff */
[----:B------:R1:W1:Y:S01]  /*18c0*/  SYNCS.PHASECHK.TRANS64.TRYWAIT P0, [UR8+0x20], R2 ;  /* 0x00002002ff0075a7 */ /* 0x0002620008001108 */
[----:B------:R-:W-:Y:S01]  /*18d0*/  ULEA UR8, UR17, UR4, 0xe ;  /* 0x0000000411087291 */ /* 0x000fe2000f8e70ff */
[----:B------:R-:W-:Y:S01]  /*18e0*/  UMOV UR18, 0x0 ;  /* 0x0000000000127882 */ /* 0x000fe20000000000 */
[----:B------:R-:W-:-:S02]  /*18f0*/  UMOV UR19, 0x10000000 ;  /* 0x1000000000137882 */ /* 0x000fc40000000000 */
[----:B------:R-:W-:Y:S01]  /*1900*/  UIADD3 UR8, UPT, UPT, UR8, 0xc400, URZ ;  /* 0x0000c40008087890 */ /* 0x000fe2000fffe0ff */
[----:B------:R1:W-:Y:S01]  /*1910*/  UTMALDG.3D [UR32], [UR26], desc[UR18] ;  /* 0x000012201a0075b4 */ /* 0x0003e20008011000 */
[----:B------:R-:W-:Y:S01]  /*1920*/  UMOV UR12, UR36 ;  /* 0x00000024000c7c82 */ /* 0x000fe20008000000 */
[----:B------:R-:W-:Y:S01]  /*1930*/  UMOV UR9, UR33 ;  /* 0x0000002100097c82 */ /* 0x000fe20008000000 */
[----:B------:R-:W-:Y:S01]  /*1940*/  UMOV UR10, UR34 ;  /* 0x00000022000a7c82 */ /* 0x000fe20008000000 */
[----:B------:R-:W-:Y:S01]  /*1950*/  UIADD3 UR16, UPT, UPT, UR16, 0x1, URZ ;  /* 0x0000000110107890 */ /* 0x000fe2000fffe0ff */
[----:B------:R-:W-:Y:S01]  /*1960*/  UMOV UR24, UR5 ;  /* 0x0000000500187c82 */ /* 0x000fe20008000000 */
[----:B------:R-:W-:Y:S02]  /*1970*/  UMOV UR17, UR6 ;  /* 0x0000000600117c82 */ /* 0x000fe40008000000 */
[----:B------:R1:W-:Y:S01]  /*1980*/  UTMALDG.3D [UR8], [UR20], desc[UR18] ;  /* 0x00001208140075b4 */ /* 0x0003e20008011000 */
[----:B------:R-:W-:-:S09]  /*1990*/  UISETP.NE.AND UP0, UPT, UR16, UR5, UPT ;  /* 0x000000051000728c */ /* 0x000fd2000bf05270 */
[----:B------:R-:W-:Y:S05]  /*19a0*/  BRA.U UP0, `(.L_x_25) ;  /* 0xfffffffd00607547 */ /* 0x000fea000b83ffff */
.L_x_20:
[----:B-1----:R-:W-:Y:S01]  /*19b0*/  ULEA UR8, UR6, UR4, 0x3 ;  /* 0x0000000406087291 */ /* 0x002fe2000f8e18ff */
[----:B------:R-:W-:Y:S01]  /*19c0*/  SHF.L.U32 R2, R15, 0x1f, RZ ;  /* 0x0000001f0f027819 */ /* 0x000fe200000006ff */
[----:B------:R-:W-:Y:S01]  /*19d0*/  @!P1 SYNCS.ARRIVE.TRANS64.A1T0 RZ, [UR4+0x88], RZ ;  /* 0x000088ffffff99a7 */ /* 0x000fe20008100004 */
[----:B------:R-:W-:-:S06]  /*19e0*/  UISETP.GT.AND UP0, UPT, UR15, UR14, UPT ;  /* 0x0000000e0f00728c */ /* 0x000fcc000bf04270 */
[----:B--2---:R1:W2:Y:S03]  /*19f0*/  SYNCS.PHASECHK.TRANS64.TRYWAIT P0, [UR8+0x20], R2 ;  /* 0x00002002ff0075a7 */ /* 0x0042a60008001108 */
[----:B------:R-:W-:Y:S05]  /*1a00*/  BRA.U !UP0, `(.L_x_26) ;  /* 0x0000000108ac7547 */ /* 0x000fea000b800000 */
[----:B------:R-:W-:Y:S01]  /*1a10*/  UIADD3 UR21, UPT, UPT, UR7, UR24, URZ ;  /* 0x0000001807157290 */ /* 0x000fe2000fffe0ff */
[----:B------:R-:W-:-:S11]  /*1a20*/  UMOV UR25, UR6 ;  /* 0x0000000600197c82 */ /* 0x000fd60008000000 */
.L_x_31:
[----:B-1----:R-:W-:Y:S01]  /*1a30*/  ULEA UR17, UR25, UR4, 0x3 ;  /* 0x0000000419117291 */ /* 0x002fe2000f8e18ff */
[----:B--2---:R-:W-:Y:S01]  /*1a40*/  @!P5 MOV R3, 0x6000 ;  /* 0x000060000003d802 */ /* 0x004fe20000000f00 */
[----:B--2---:R-:W-:Y:S10]  /*1a50*/  @P0 BRA `(.L_x_27) ;  /* 0x00000000000c0947 */ /* 0x004ff40003800000 */
[----:B------:R-:W-:-:S04]  /*1a60*/  SHF.L.U32 R5, R15, 0x1f, RZ ;  /* 0x0000001f0f057819 */ /* 0x000fc800000006ff */
[----:B------:R-:W2:Y:S02]  /*1a70*/  SYNCS.PHASECHK.TRANS64.TRYWAIT P0, [UR17+0x20], R5 ;  /* 0x00002005ff0075a7 */ /* 0x000ea40008001111 */
[----:B--2---:R-:W-:Y:S05]  /*1a80*/  @!P0 BRA `(.L_x_28) ;  /* 0x0000006400208947 */ /* 0x004fea0003800000 */
.L_x_27:
[----:B------:R2:W-:Y:S01]  /*1a90*/  @!P5 SYNCS.ARRIVE.TRANS64 RZ, [UR17], R3 ;  /* 0x00000003ffffd9a7 */ /* 0x0005e20008000011 */
[----:B------:R-:W-:Y:S04]  /*1aa0*/  BSSY.RECONVERGENT B0, `(.L_x_29) ;  /* 0x0000003000007945 */ /* 0x000fe80003800200 */
[----:B------:R-:W-:Y:S05]  /*1ab0*/  @P4 BRA `(.L_x_30) ;  /* 0x0000000000044947 */ /* 0x000fea0003800000 */
[----:B------:R-:W-:Y:S05]  /*1ac0*/  BPT.TRAP 0x1 ;  /* 0x000000040000795c */ /* 0x000fea0000300000 */
.L_x_30:
[----:B------:R-:W-:Y:S05]  /*1ad0*/  BSYNC.RECONVERGENT B0 ;  /* 0x0000000000007941 */ /* 0x000fea0003800200 */
.L_x_29:
        /* <DEDUP_REMOVED lines=10> */
[----:B------:R-:W-:Y:S01]  /*1b80*/  UIADD3 UR16, UPT, UPT, UR16, 0x4400, URZ ;  /* 0x0000440010107890 */ /* 0x000fe2000fffe0ff */
[----:B-1----:R-:W-:Y:S01]  /*1b90*/  SHF.L.U32 R2, R15, 0x1f, RZ ;  /* 0x0000001f0f027819 */ /* 0x002fe200000006ff */
[----:B------:R-:W-:Y:S02]  /*1ba0*/  UIADD3.X UR31, UPT, UPT, URZ, UR23, URZ, UP1, !UPT ;  /* 0x00000017ff1f7290 */ /* 0x000fe40008ffe4ff */
[----:B------:R-:W-:Y:S01]  /*1bb0*/  UIADD3.X UR29, UPT, UPT, URZ, UR23, URZ, UP0, !UPT ;  /* 0x00000017ff1d7290 */ /* 0x000fe200087fe4ff */
[----:B------:R1:W1:Y:S01]  /*1bc0*/  SYNCS.PHASECHK.TRANS64.TRYWAIT P0, [UR8+0x20], R2 ;  /* 0x00002002ff0075a7 */ /* 0x0002620008001108 */
[----:B------:R-:W-:Y:S01]  /*1bd0*/  ULEA UR8, UR25, UR4, 0xe ;  /* 0x0000000419087291 */ /* 0x000fe2000f8e70ff */
[----:B------:R-:W-:Y:S01]  /*1be0*/  UMOV UR26, 0x0 ;  /* 0x00000000001a7882 */ /* 0x000fe20000000000 */
[----:B------:R-:W-:-:S02]  /*1bf0*/  UMOV UR27, 0x10000000 ;  /* 0x10000000001b7882 */ /* 0x000fc40000000000 */
[----:B------:R-:W-:Y:S01]  /*1c00*/  UIADD3 UR8, UPT, UPT, UR8, 0xc400, URZ ;  /* 0x0000c40008087890 */ /* 0x000fe2000fffe0ff */
[----:B------:R-:W-:Y:S01]  /*1c10*/  UMOV UR19, UR35 ;  /* 0x0000002300137c82 */ /* 0x000fe20008000000 */
[----:B------:R-:W-:Y:S01]  /*1c20*/  UMOV UR20, UR36 ;  /* 0x0000002400147c82 */ /* 0x000fe20008000000 */
[----:B------:R-:W-:Y:S01]  /*1c30*/  UMOV UR12, UR36 ;  /* 0x00000024000c7c82 */ /* 0x000fe20008000000 */
[----:B------:R-:W-:Y:S01]  /*1c40*/  UMOV UR9, UR17 ;  /* 0x0000001100097c82 */ /* 0x000fe20008000000 */
[----:B------:R-:W-:Y:S01]  /*1c50*/  UMOV UR10, UR18 ;  /* 0x00000012000a7c82 */ /* 0x000fe20008000000 */
[----:B------:R1:W-:Y:S01]  /*1c60*/  UTMALDG.3D [UR16], [UR30], desc[UR26] ;  /* 0x00001a101e0075b4 */ /* 0x0003e20008011000 */
[----:B------:R-:W-:Y:S01]  /*1c70*/  UIADD3 UR24, UPT, UPT, UR24, 0x1, URZ ;  /* 0x0000000118187890 */ /* 0x000fe2000fffe0ff */
[----:B------:R-:W-:-:S03]  /*1c80*/  UMOV UR25, UR6 ;  /* 0x0000000600197c82 */ /* 0x000fc60008000000 */
[----:B------:R-:W-:Y:S01]  /*1c90*/  UISETP.NE.AND UP0, UPT, UR24, UR21, UPT ;  /* 0x000000151800728c */ /* 0x000fe2000bf05270 */
[----:B------:R1:W-:Y:S08]  /*1ca0*/  UTMALDG.3D [UR8], [UR28], desc[UR26] ;  /* 0x00001a081c0075b4 */ /* 0x0003f00008011000 */
[----:B------:R-:W-:Y:S05]  /*1cb0*/  BRA.U UP0, `(.L_x_31) ;  /* 0xfffffffd005c7547 */ /* 0x000fea000b83ffff */
.L_x_26:
[----:B-1----:R-:W-:Y:S01]  /*1cc0*/  LEA R2, R14, UR4, 0x3 ;  /* 0x000000040e027c11 */ /* 0x002fe2000f8e18ff */
[----:B------:R-:W-:Y:S01]  /*1cd0*/  NOP ;  /* 0x0000000000007918 */ /* 0x000fe20000000000 */
[----:B--2---:R-:W-:Y:S02]  /*1ce0*/  SHF.L.U32 R3, R12, 0x1f, RZ ;  /* 0x0000001f0c037819 */ /* 0x004fe400000006ff */
[----:B------:R-:W-:Y:S02]  /*1cf0*/  LEA R4, R14, UR4, 0x4 ;  /* 0x000000040e047c11 */ /* 0x000fe4000f8e20ff */
[----:B------:R-:W1:Y:S02]  /*1d00*/  SYNCS.PHASECHK.TRANS64.TRYWAIT P0, [R2+URZ+0x90], R3 ;  /* 0x00009003020075a7 */ /* 0x000e6400080011ff */
[----:B-1----:R-:W-:Y:S05]  /*1d10*/  @!P0 BRA `(.L_x_32) ;  /* 0x0000006000948947 */ /* 0x002fea0003800000 */
.L_x_134:
[----:B------:R-:W2:Y:S01]  /*1d20*/  LDS.128 R4, [R4+0x120] ;  /* 0x0001200004047984 */ /* 0x000ea20000000c00 */
[----:B---3--:R-:W-:Y:S01]  /*1d30*/  ISETP.GE.AND P0, PT, R26, 0x1, PT ;  /* 0x000000011a00780c */ /* 0x008fe20003f06270 */
[----:B-1----:R-:W-:Y:S01]  /*1d40*/  VIADD R2, R2, 0xa0 ;  /* 0x000000a002027836 */ /* 0x002fe20000000000 */
[----:B------:R-:W-:Y:S01]  /*1d50*/  @!PT LDS RZ, [RZ] ;  /* 0x00000000fffff984 */ /* 0x000fe20000000800 */
[----:B------:R-:W-:Y:S01]  /*1d60*/  @!PT LDS RZ, [RZ] ;  /* 0x00000000fffff984 */ /* 0x000fe20000000800 */
[----:B------:R-:W-:Y:S01]  /*1d70*/  @!PT LDS RZ, [RZ] ;  /* 0x00000000fffff984 */ /* 0x000fe20000000800 */
[----:B------:R-:W-:Y:S01]  /*1d80*/  @!PT LDS RZ, [RZ] ;  /* 0x00000000fffff984 */ /* 0x000fe20000000800 */
[----:B------:R1:W-:Y:S06]  /*1d90*/  MEMBAR.ALL.CTA ;  /* 0x0000000000007992 */ /* 0x0003ec0000008000 */
[----:B-1----:R-:W1:Y:S01]  /*1da0*/  FENCE.VIEW.ASYNC.S ;  /* 0x00000000000073c6 */ /* 0x002e620000000000 */
[----:B------:R-:W-:-:S04]  /*1db0*/  PRMT R2, RZ, 0x654, R2 ;  /* 0x00000654ff027816 */ /* 0x000fc80000000002 */
[----:B-1----:R1:W-:Y:S01]  /*1dc0*/  SYNCS.ARRIVE.TRANS64.RED.A1T0 RZ, [R2+URZ], RZ ;  /* 0x000000ff02ff79a7 */ /* 0x0023e200081004ff */
[----:B--2---:R-:W-:-:S13]  /*1dd0*/  LOP3.LUT P2, RZ, R6, 0x1, RZ, 0xc0, !PT ;  /* 0x0000000106ff7812 */ /* 0x004fda000784c0ff */
[----:B------:R-:W-:Y:S01]  /*1de0*/  @P2 SHF.R.U32.HI R3, RZ, 0x10, R5 ;  /* 0x00000010ff032819 */ /* 0x000fe20000011605 */
[----:B------:R-:W-:Y:S01]  /*1df0*/  VOTEU.ANY UP0, P2 ;  /* 0x0000000000ff7886 */ /* 0x000fe20001000100 */
[----:B------:R-:W-:Y:S02]  /*1e00*/  @P2 MOV R13, R4 ;  /* 0x00000004000d2202 */ /* 0x000fe40000000f00 */
[----:B------:R-:W-:Y:S02]  /*1e10*/  @P2 R2UR.BROADCAST UR8, R3 ;  /* 0x00000000030822ca */ /* 0x000fe400008e0000 */
[----:B------:R-:W-:-:S11]  /*1e20*/  @P2 LOP3.LUT R11, R5, 0xffff, RZ, 0xc0, !PT ;  /* 0x0000ffff050b2812 */ /* 0x000fd600078ec0ff */
[----:B------:R-:W-:Y:S01]  /*1e30*/  @UP0 UMOV UR36, UR8 ;  /* 0x0000000800240c82 */ /* 0x000fe20008000000 */
[----:B-1----:R-:W-:Y:S05]  /*1e40*/  @!P0 BRA `(.L_x_33) ;  /* 0x0000000000b88947 */ /* 0x002fea0003800000 */
[----:B------:R-:W4:Y:S01]  /*1e50*/  LDC.64 R4, c[0x0][0xb18] ;  /* 0x0002c600ff047b82 */ /* 0x000f220000000a00 */
[----:B------:R-:W-:-:S07]  /*1e60*/  ISETP.NE.AND P3, PT, R26, 0x1, PT ;  /* 0x000000011a00780c */ /* 0x000fce0003f65270 */
[----:B------:R-:W1:Y:S08]  /*1e70*/  LDC.64 R6, c[0x0][0xb10] ;  /* 0x0002c400ff067b82 */ /* 0x000e700000000a00 */
[----:B------:R-:W2:Y:S08]  /*1e80*/  LDC R16, c[0x0][0xb20] ;  /* 0x0002c800ff107b82 */ /* 0x000eb00000000800 */
[----:B------:R-:W3:Y:S01]  /*1e90*/  LDC R18, c[0x0][0xb0c] ;  /* 0x0002c300ff127b82 */ /* 0x000ee20000000800 */
[----:B----4-:R-:W-:Y:S01]  /*1ea0*/  IMAD.HI.U32 R17, R0, R5, RZ ;  /* 0x0000000500117227 */ /* 0x010fe200078e00ff */
[----:B------:R-:W-:-:S03]  /*1eb0*/  ISETP.NE.AND P0, PT, R4, 0x1, PT ;  /* 0x000000010400780c */ /* 0x000fc60003f05270 */
[----:B------:R-:W-:-:S03]  /*1ec0*/  IMAD.HI.U32 R5, R11, R5, RZ ;  /* 0x000000050b057227 */ /* 0x000fc600078e00ff */
[----:B------:R-:W4:Y:S01]  /*1ed0*/  LDC.64 R2, c[0x0][0xb28] ;  /* 0x0002ca00ff027b82 */ /* 0x000f220000000a00 */
[----:B-1----:R-:W-:-:S04]  /*1ee0*/  IMAD.HI.U32 R20, R9, R6, RZ ;  /* 0x0000000609147227 */ /* 0x002fc800078e00ff */
[----:B------:R-:W-:Y:S01]  /*1ef0*/  IMAD.HI.U32 R22, R13, R6, RZ ;  /* 0x000000060d167227 */ /* 0x000fe200078e00ff */
[----:B------:R-:W-:Y:S02]  /*1f00*/  SHF.R.U32.HI R20, RZ, R7, R20 ;  /* 0x00000007ff147219 */ /* 0x000fe40000011614 */
[-C--:B--2---:R-:W-:Y:S02]  /*1f10*/  SHF.R.U32.HI R17, RZ, R16.reuse, R17 ;  /* 0x00000010ff117219 */ /* 0x084fe40000011611 */
[----:B------:R-:W-:Y:S02]  /*1f20*/  SHF.R.U32.HI R16, RZ, R16, R5 ;  /* 0x00000010ff107219 */ /* 0x000fe40000011605 */
[----:B------:R-:W-:Y:S02]  /*1f30*/  SEL R17, R0, R17, !P0 ;  /* 0x0000001100117207 */ /* 0x000fe40004000000 */
[----:B------:R-:W-:Y:S02]  /*1f40*/  SHF.R.U32.HI R22, RZ, R7, R22 ;  /* 0x00000007ff167219 */ /* 0x000fe40000011616 */
[----:B---3--:R-:W-:-:S02]  /*1f50*/  ISETP.NE.AND P1, PT, R18, 0x1, PT ;  /* 0x000000011200780c */ /* 0x008fc40003f25270 */
[----:B------:R-:W-:Y:S02]  /*1f60*/  SEL R5, R11, R16, !P0 ;  /* 0x000000100b057207 */ /* 0x000fe40004000000 */
[----:B------:R-:W-:Y:S02]  /*1f70*/  SEL R19, R9, R20, !P1 ;  /* 0x0000001409137207 */ /* 0x000fe40004800000 */
[----:B------:R-:W-:Y:S01]  /*1f80*/  SEL R7, R13, R22, !P1 ;  /* 0x000000160d077207 */ /* 0x000fe20004800000 */
[----:B----4-:R-:W-:-:S04]  /*1f90*/  IMAD.HI.U32 R20, R17, R2, RZ ;  /* 0x0000000211147227 */ /* 0x010fc800078e00ff */
[----:B------:R-:W-:Y:S01]  /*1fa0*/  IMAD.HI.U32 R6, R19, R2, RZ ;  /* 0x0000000213067227 */ /* 0x000fe200078e00ff */
[----:B------:R-:W-:-:S04]  /*1fb0*/  @P3 SHF.R.U32.HI R17, RZ, R3, R20 ;  /* 0x00000003ff113219 */ /* 0x000fc80000011614 */
        /* <DEDUP_REMOVED lines=8> */
[----:B------:R-:W-:-:S04]  /*2040*/  @!P0 IMAD.HI.U32 R16, R7, R2, RZ ;  /* 0x0000000207108227 */ /* 0x000fc800078e00ff */
[----:B------:R-:W-:Y:S01]  /*2050*/  IMAD.MOV R2, RZ, RZ, -R6 ;  /* 0x000000ffff027224 */ /* 0x000fe200078e0a06 */
[----:B------:R-:W-:-:S03]  /*2060*/  @!P0 SHF.R.U32.HI R16, RZ, R3, R16 ;  /* 0x00000003ff108219 */ /* 0x000fc60000011610 */
[----:B------:R-:W-:Y:S01]  /*2070*/  IMAD R2, R26, R2, R5 ;  /* 0x000000021a027224 */ /* 0x000fe200078e0205 */
[----:B------:R-:W-:Y:S02]  /*2080*/  @!P0 SEL R3, R7, R16, !P3 ;  /* 0x0000001007038207 */ /* 0x000fe40005800000 */
[----:B------:R-:W-:-:S03]  /*2090*/  IADD3 R16, PT, PT, -R5, RZ, RZ ;  /* 0x000000ff05107210 */ /* 0x000fc60007ffe1ff */
[--C-:B------:R-:W-:Y:S02]  /*20a0*/  @!P0 IMAD.IADD R6, R6, 0x1, -R3.reuse ;  /* 0x0000000106068824 */ /* 0x100fe400078e0a03 */
[----:B------:R-:W-:Y:S01]  /*20b0*/  @!P0 IMAD R3, R2, R19, R3 ;  /* 0x0000001302038224 */ /* 0x000fe200078e0203 */
[----:B------:R-:W-:Y:S01]  /*20c0*/  IADD3 R2, PT, PT, -R7, RZ, RZ ;  /* 0x000000ff07027210 */ /* 0x000fe20007ffe1ff */
[----:B------:R-:W-:Y:S02]  /*20d0*/  @!P0 IMAD R5, R26, R6, R7 ;  /* 0x000000061a058224 */ /* 0x000fe400078e0207 */
[----:B------:R-:W-:Y:S02]  /*20e0*/  IMAD R11, R4, R16, R11 ;  /* 0x00000010040b7224 */ /* 0x000fe400078e020b */
[----:B------:R-:W-:Y:S02]  /*20f0*/  @!P0 IMAD.MOV.U32 R7, RZ, RZ, R3 ;  /* 0x000000ffff078224 */ /* 0x000fe400078e0003 */
[----:B------:R-:W-:-:S02]  /*2100*/  IMAD R2, R18, R2, R13 ;  /* 0x0000000212027224 */ /* 0x000fc400078e020d */
[----:B------:R-:W-:Y:S02]  /*2110*/  IMAD R11, R5, R4, R11 ;  /* 0x00000004050b7224 */ /* 0x000fe400078e020b */
[----:B------:R-:W-:Y:S02]  /*2120*/  IMAD R13, R7, R18, R2 ;  /* 0x00000012070d7224 */ /* 0x000fe400078e0202 */
.L_x_33:
[----:B------:R-:W1:Y:S02]  /*2130*/  LDCU UR8, c[0x0][0xb30] ;  /* 0x00016600ff0877ac */ /* 0x000e640008000800 */
[----:B-1----:R-:W-:-:S09]  /*2140*/  UISETP.NE.AND UP0, UPT, UR8, 0x1, UPT ;  /* 0x000000010800788c */ /* 0x002fd2000bf05270 */
[----:B------:R-:W-:Y:S05]  /*2150*/  BRA.U UP0, `(.L_x_34) ;  /* 0x0000000100407547 */ /* 0x000fea000b800000 */
[----:B------:R-:W1:Y:S08]  /*2160*/  LDC.64 R4, c[0x0][0xb10] ;  /* 0x0002c400ff047b82 */ /* 0x000e700000000a00 */
[----:B------:R-:W2:Y:S08]  /*2170*/  LDC.64 R2, c[0x0][0xb18] ;  /* 0x0002c600ff027b82 */ /* 0x000eb00000000a00 */
[----:B------:R-:W3:Y:S08]  /*2180*/  LDC R6, c[0x0][0xb20] ;  /* 0x0002c800ff067b82 */ /* 0x000ef00000000800 */
[----:B------:R-:W4:Y:S01]  /*2190*/  LDC R16, c[0x0][0xb0c] ;  /* 0x0002c300ff107b82 */ /* 0x000f220000000800 */
[----:B-1----:R-:W-:-:S05]  /*21a0*/  IMAD.HI.U32 R4, R13, R4, RZ ;  /* 0x000000040d047227 */ /* 0x002fca00078e00ff */
[----:B------:R-:W-:Y:S01]  /*21b0*/  SHF.R.U32.HI R4, RZ, R5, R4 ;  /* 0x00000005ff047219 */ /* 0x000fe20000011604 */
[----:B--2---:R-:W-:Y:S01]  /*21c0*/  IMAD.HI.U32 R3, R11, R3, RZ ;  /* 0x000000030b037227 */ /* 0x004fe200078e00ff */
[----:B------:R-:W-:-:S04]  /*21d0*/  ISETP.NE.AND P0, PT, R2, 0x1, PT ;  /* 0x000000010200780c */ /* 0x000fc80003f05270 */
[----:B---3--:R-:W-:-:S04]  /*21e0*/  SHF.R.U32.HI R6, RZ, R6, R3 ;  /* 0x00000006ff067219 */ /* 0x008fc80000011603 */
[----:B------:R-:W-:Y:S02]  /*21f0*/  SEL R3, R11, R6, !P0 ;  /* 0x000000060b037207 */ /* 0x000fe40004000000 */
[----:B----4-:R-:W-:-:S04]  /*2200*/  ISETP.NE.AND P1, PT, R16, 0x1, PT ;  /* 0x000000011000780c */ /* 0x010fc80003f25270 */
[----:B------:R-:W-:-:S05]  /*2210*/  SEL R4, R13, R4, !P1 ;  /* 0x000000040d047207 */ /* 0x000fca0004800000 */
[----:B------:R-:W-:Y:S02]  /*2220*/  IMAD.IADD R5, R3, 0x1, -R4 ;  /* 0x0000000103057824 */ /* 0x000fe400078e0a04 */
[----:B------:R-:W-:Y:S02]  /*2230*/  IMAD.IADD R3, R4, 0x1, -R3 ;  /* 0x0000000104037824 */ /* 0x000fe400078e0a03 */
[----:B------:R-:W-:Y:S02]  /*2240*/  IMAD R13, R5, R16, R13 ;  /* 0x00000010050d7224 */ /* 0x000fe400078e020d */
[----:B------:R-:W-:-:S07]  /*2250*/  IMAD R11, R3, R2, R11 ;  /* 0x00000002030b7224 */ /* 0x000fce00078e020b */
.L_x_34:
[----:B------:R-:W-:Y:S01]  /*2260*/  VIADD R14, R14, 0x1 ;  /* 0x000000010e0e7836 */ /* 0x000fe20000000000 */
[----:B------:R-:W-:Y:S01]  /*2270*/  PLOP3.LUT P1, PT, PT, PT, PT, 0x80, 0x8 ;  /* 0x000000000008781c */ /* 0x000fe20003f2f070 */
[----:B------:R-:W-:Y:S02]  /*2280*/  IMAD.IADD R21, R13, 0x1, R60 ;  /* 0x000000010d157824 */ /* 0x000fe400078e023c */
[----:B------:R-:W-:Y:S01]  /*2290*/  IMAD.IADD R20, R11, 0x1, R58 ;  /* 0x000000010b147824 */ /* 0x000fe200078e023a */
[----:B------:R-:W-:-:S04]  /*22a0*/  ISETP.NE.AND P0, PT, R14, 0x2, PT ;  /* 0x000000020e00780c */ /* 0x000fc80003f05270 */
[----:B------:R-:W-:Y:S02]  /*22b0*/  SEL R3, RZ, 0x1, P0 ;  /* 0x00000001ff037807 */ /* 0x000fe40000000000 */
[----:B------:R-:W-:Y:S02]  /*22c0*/  SEL R14, R14, RZ, P0 ;  /* 0x000000ff0e0e7207 */ /* 0x000fe40000000000 */
[----:B------:R-:W-:Y:S01]  /*22d0*/  LOP3.LUT R12, R12, R3, RZ, 0x3c, !PT ;  /* 0x000000030c0c7212 */ /* 0x000fe200078e3cff */
[----:B------:R-:W-:Y:S06]  /*22e0*/  @P2 BRA `(.L_x_35) ;  /* 0xfffffff000982947 */ /* 0x000fec000383ffff */
[----:B------:R-:W-:Y:S01]  /*22f0*/  UIADD3 UR4, UPT, UPT, UR4, 0x20, URZ ;  /* 0x0000002004047890 */ /* 0x000fe2000fffe0ff */
[----:B------:R-:W-:-:S03]  /*2300*/  SHF.L.U32 R3, R15, 0x1f, RZ ;  /* 0x0000001f0f037819 */ /* 0x000fc600000006ff */
[----:B------:R-:W-:-:S09]  /*2310*/  ULEA UR5, UR6, UR4, 0x3 ;  /* 0x0000000406057291 */ /* 0x000fd2000f8e18ff */
[----:B------:R-:W1:Y:S02]  /*2320*/  SYNCS.PHASECHK.TRANS64.TRYWAIT P0, [UR5], R3 ;  /* 0x00000003ff0075a7 */ /* 0x000e640008001105 */
[----:B-1----:R-:W-:Y:S05]  /*2330*/  @!P0 BRA `(.L_x_36) ;  /* 0x0000005c00208947 */ /* 0x002fea0003800000 */
.L_x_136:
[----:B------:R-:W-:-:S04]  /*2340*/  UIADD3 UR6, UPT, UPT, UR6, 0x1, URZ ;  /* 0x0000000106067890 */ /* 0x000fc8000fffe0ff */
[----:B------:R-:W-:-:S04]  /*2350*/  UISETP.NE.AND UP0, UPT, UR6, 0x4, UPT ;  /* 0x000000040600788c */ /* 0x000fc8000bf05270 */
[----:B------:R-:W-:Y:S02]  /*2360*/  USEL UR7, URZ, 0x1, UP0 ;  /* 0x00000001ff077887 */ /* 0x000fe40008000000 */
[----:B------:R-:W-:-:S04]  /*2370*/  USEL UR6, UR6, URZ, UP0 ;  /* 0x000000ff06067287 */ /* 0x000fc80008000000 */
[----:B------:R-:W-:Y:S01]  /*2380*/  ULEA UR5, UR6, UR4, 0x3 ;  /* 0x0000000406057291 */ /* 0x000fe2000f8e18ff */
[----:B------:R-:W-:-:S04]  /*2390*/  LOP3.LUT R2, R15, UR7, RZ, 0x3c, !PT ;  /* 0x000000070f027c12 */ /* 0x000fc8000f8e3cff */
[----:B-1----:R-:W-:-:S04]  /*23a0*/  SHF.L.U32 R3, R2, 0x1f, RZ ;  /* 0x0000001f02037819 */ /* 0x002fc800000006ff */
[----:B------:R-:W1:Y:S02]  /*23b0*/  SYNCS.PHASECHK.TRANS64.TRYWAIT P0, [UR5], R3 ;  /* 0x00000003ff0075a7 */ /* 0x000e640008001105 */
[----:B-1----:R-:W-:Y:S05]  /*23c0*/  @!P0 BRA `(.L_x_37) ;  /* 0x0000005c00148947 */ /* 0x002fea0003800000 */
.L_x_138:
        /* <DEDUP_REMOVED lines=9> */
.L_x_140:
[----:B------:R-:W-:-:S04]  /*2460*/  UIADD3 UR6, UPT, UPT, UR6, 0x1, URZ ;  /* 0x0000000106067890 */ /* 0x000fc8000fffe0ff */
[----:B------:R-:W-:-:S04]  /*2470*/  UISETP.NE.AND UP0, UPT, UR6, 0x4, UPT ;  /* 0x000000040600788c */ /* 0x000fc8000bf05270 */
[----:B------:R-:W-:Y:S02]  /*2480*/  USEL UR5, URZ, 0x1, UP0 ;  /* 0x00000001ff057887 */ /* 0x000fe40008000000 */
[----:B------:R-:W-:-:S04]  /*2490*/  USEL UR6, UR6, URZ, UP0 ;  /* 0x000000ff06067287 */ /* 0x000fc80008000000 */
[----:B------:R-:W-:Y:S01]  /*24a0*/  ULEA UR6, UR6, UR4, 0x3 ;  /* 0x0000000406067291 */ /* 0x000fe2000f8e18ff */
[----:B-1----:R-:W-:-:S04]  /*24b0*/  LOP3.LUT R3, R2, UR5, RZ, 0x3c, !PT ;  /* 0x0000000502037c12 */ /* 0x002fc8000f8e3cff */
[----:B------:R-:W-:Y:S01]  /*24c0*/  SHF.L.U32 R3, R3, 0x1f, RZ ;  /* 0x0000001f03037819 */ /* 0x000fe200000006ff */
[----:B----4-:R-:W-:-:S07]  /*24d0*/  IMAD.U32 R0, RZ, RZ, UR6 ;  /* 0x00000006ff007e24 */ /* 0x010fce000f8e00ff */
.L_x_39:
[----:B-1----:R1:W2:Y:S02]  /*24e0*/  SYNCS.PHASECHK.TRANS64.TRYWAIT P0, [R0+URZ], R3 ;  /* 0x00000003000075a7 */ /* 0x0022a400080011ff */
[----:B--2---:R-:W-:Y:S05]  /*24f0*/  @!P0 NANOSLEEP.SYNCS 0x989680 ;  /* 0x009896800000895d */ /* 0x004fea0003900000 */
[----:B------:R-:W2:Y:S02]  /*2500*/  @!P0 SYNCS.PHASECHK.TRANS64 P0, [R0+URZ], R3 ;  /* 0x00000003000085a7 */ /* 0x000ea400080010ff */
[----:B--2---:R-:W-:Y:S05]  /*2510*/  @P0 EXIT ;  /* 0x000000000000094d */ /* 0x004fea0003800000 */
[----:B------:R-:W-:Y:S05]  /*2520*/  BRA `(.L_x_39) ;  /* 0xfffffffc00ec7947 */ /* 0x000fea000383ffff */
.L_x_17:
[----:B------:R-:W-:-:S04]  /*2530*/  UISETP.NE.AND UP1, UPT, UR37, URZ, UPT ;  /* 0x000000ff2500728c */ /* 0x000fc8000bf25270 */
[----:B------:R-:W-:-:S09]  /*2540*/  UISETP.NE.OR UP1, UPT, UR8, 0x1, UP1 ;  /* 0x000000010800788c */ /* 0x000fd20008f25670 */
[----:B------:R-:W-:Y:S05]  /*2550*/  BRA.U UP1, `(.L_x_40) ;  /* 0x0000000501487547 */ /* 0x000fea000b800000 */
[----:B------:R-:W-:Y:S01]  /*2560*/  ISETP.NE.AND P2, PT, R2, RZ, PT ;  /* 0x000000ff0200720c */ /* 0x000fe20003f45270 */
[----:B------:R-:W-:Y:S01]  /*2570*/  IMAD.MOV.U32 R12, RZ, RZ, 0x1 ;  /* 0x00000001ff0c7424 */ /* 0x000fe200078e00ff */
[----:B------:R-:W-:Y:S02]  /*2580*/  CS2R R10, SRZ ;  /* 0x00000000000a7805 */ /* 0x000fe4000001ff00 */
[----:B------:R-:W-:Y:S01]  /*2590*/  CS2R R8, SRZ ;  /* 0x0000000000087805 */ /* 0x000fe2000001ff00 */
[----:B------:R-:W-:Y:S01]  /*25a0*/  UMOV UR4, 0x400 ;  /* 0x0000040000047882 */ /* 0x000fe20000000000 */
[----:B------:R-:W-:Y:S01]  /*25b0*/  UMOV UR6, URZ ;  /* 0x000000ff00067c82 */ /* 0x000fe20008000000 */
[----:B------:R-:W-:-:S12]  /*25c0*/  ULEA UR37, UR37, UR4, 0x18 ;  /* 0x0000000425257291 */ /* 0x000fd8000f8ec0ff */
.L_x_44:
[----:B------:R-:W-:Y:S02]  /*25d0*/  LEA R0, R8, UR37, 0x3 ;  /* 0x0000002508007c11 */ /* 0x000fe4000f8e18ff */
[----:B------:R-:W-:-:S03]  /*25e0*/  SHF.L.U32 R5, R9, 0x1f, RZ ;  /* 0x0000001f09057819 */ /* 0x000fc600000006ff */
[----:B------:R-:W-:Y:S01]  /*25f0*/  VIADD R4, R0, 0x100 ;  /* 0x0000010000047836 */ /* 0x000fe20000000000 */
[----:B------:R-:W1:Y:S02]  /*2600*/  SYNCS.PHASECHK.TRANS64.TRYWAIT P0, [R0+URZ+0xf0], R5 ;  /* 0x0000f005000075a7 */ /* 0x000e6400080011ff */
[----:B-1----:R-:W-:Y:S05]  /*2610*/  @!P0 BRA `(.L_x_41) ;  /* 0x0000005800b08947 */ /* 0x002fea0003800000 */
.L_x_141:
[----:B------:R-:W-:Y:S01]  /*2620*/  ULEA UR5, UR6, UR37, 0x3 ;  /* 0x0000002506057291 */ /* 0x000fe2000f8e18ff */
[----:B------:R-:W-:Y:S02]  /*2630*/  PRMT R4, RZ, 0x654, R4 ;  /* 0x00000654ff047816 */ /* 0x000fe40000000004 */
[----:B-1----:R-:W-:Y:S01]  /*2640*/  SHF.L.U32 R5, R12, 0x1f, RZ ;  /* 0x0000001f0c057819 */ /* 0x002fe200000006ff */
[----:B------:R-:W-:Y:S01]  /*2650*/  UIADD3 UR4, UPT, UPT, UR5, 0x90, URZ ;  /* 0x0000009005047890 */ /* 0x000fe2000fffe0ff */
[----:B------:R1:W-:Y:S05]  /*2660*/  SYNCS.ARRIVE.TRANS64.RED.A1T0 RZ, [R4+URZ], RZ ;  /* 0x000000ff04ff79a7 */ /* 0x0003ea00081004ff */
[----:B------:R-:W-:Y:S01]  /*2670*/  IMAD.U32 R7, RZ, RZ, UR4 ;  /* 0x00000004ff077e24 */ /* 0x000fe2000f8e00ff */
[----:B------:R-:W2:Y:S04]  /*2680*/  SYNCS.PHASECHK.TRANS64.TRYWAIT P0, [UR5+0xa0], R5 ;  /* 0x0000a005ff0075a7 */ /* 0x000ea80008001105 */
[----:B------:R-:W-:Y:S01]  /*2690*/  PRMT R6, R2, 0x654, R7 ;  /* 0x0000065402067816 */ /* 0x000fe20000000007 */
[----:B-1----:R-:W-:Y:S01]  /*26a0*/  @!P2 IMAD.MOV.U32 R4, RZ, RZ, 0x10 ;  /* 0x00000010ff04a424 */ /* 0x002fe200078e00ff */
[----:B--2---:R-:W-:Y:S06]  /*26b0*/  @!P0 BRA `(.L_x_42) ;  /* 0x00000058009c8947 */ /* 0x004fec0003800000 */
.L_x_143:
[----:B------:R-:W-:Y:S01]  /*26c0*/  ULEA UR4, UR6, UR37, 0x4 ;  /* 0x0000002506047291 */ /* 0x000fe2000f8e20ff */
[----:B------:R-:W-:Y:S01]  /*26d0*/  SEL R3, R6, R3, !P2 ;  /* 0x0000000306037207 */ /* 0x000fe20005000000 */
[----:B------:R-:W-:Y:S01]  /*26e0*/  UIADD3 UR5, UPT, UPT, UR5, 0x90, URZ ;  /* 0x0000009005057890 */ /* 0x000fe2000fffe0ff */
[----:B-1----:R-:W-:Y:S01]  /*26f0*/  LEA R0, R11, UR37, 0x3 ;  /* 0x000000250b007c11 */ /* 0x002fe2000f8e18ff */
[----:B------:R-:W-:Y:S01]  /*2700*/  UIADD3 UR4, UPT, UPT, UR4, 0x120, URZ ;  /* 0x0000012004047890 */ /* 0x000fe2000fffe0ff */
[----:B------:R-:W-:Y:S01]  /*2710*/  SHF.L.U32 R5, R10, 0x1f, RZ ;  /* 0x0000001f0a057819 */ /* 0x000fe200000006ff */
[----:B------:R1:W-:Y:S01]  /*2720*/  @!P2 SYNCS.ARRIVE.TRANS64.RED RZ, [R3+URZ], R4 ;  /* 0x0000000403ffa9a7 */ /* 0x0003e200080004ff */
[----:B------:R-:W-:Y:S01]  /*2730*/  UIADD3 UR6, UPT, UPT, UR6, 0x1, URZ ;  /* 0x0000000106067890 */ /* 0x000fe2000fffe0ff */
[----:B------:R-:W-:-:S03]  /*2740*/  VIADD R8, R8, 0x1 ;  /* 0x0000000108087836 */ /* 0x000fc60000000000 */
[----:B------:R-:W-:Y:S02]  /*2750*/  UISETP.NE.AND UP0, UPT, UR6, 0x2, UPT ;  /* 0x000000020600788c */ /* 0x000fe4000bf05270 */
[----:B------:R-:W-:Y:S06]  /*2760*/  UGETNEXTWORKID.BROADCAST [UR4], [UR5] ;  /* 0x00000000040073ca */ /* 0x000fec0008000100 */
[----:B------:R-:W-:Y:S01]  /*2770*/  USEL UR4, URZ, 0x1, UP0 ;  /* 0x00000001ff047887 */ /* 0x000fe20008000000 */
[----:B------:R-:W-:Y:S01]  /*2780*/  ISETP.NE.AND P0, PT, R8, 0x2, PT ;  /* 0x000000020800780c */ /* 0x000fe20003f05270 */
[----:B------:R-:W-:Y:S01]  /*2790*/  USEL UR6, UR6, URZ, UP0 ;  /* 0x000000ff06067287 */ /* 0x000fe20008000000 */
[----:B------:R-:W2:Y:S03]  /*27a0*/  SYNCS.PHASECHK.TRANS64.TRYWAIT P1, [R0+URZ+0x90], R5 ;  /* 0x00009005000075a7 */ /* 0x000ea600080211ff */
[----:B------:R-:W-:Y:S01]  /*27b0*/  LOP3.LUT R12, R12, UR4, RZ, 0x3c, !PT ;  /* 0x000000040c0c7c12 */ /* 0x000fe2000f8e3cff */
[----:B-12---:R-:W-:Y:S07]  /*27c0*/  @!P1 BRA `(.L_x_43) ;  /* 0x0000005800709947 */ /* 0x006fee0003800000 */
.L_x_144:
[C---:B------:R-:W-:Y:S01]  /*27d0*/  LEA R4, R11.reuse, UR37, 0x4 ;  /* 0x000000250b047c11 */ /* 0x040fe2000f8e20ff */
[----:B-1----:R-:W-:Y:S01]  /*27e0*/  VIADD R0, R0, 0xa0 ;  /* 0x000000a000007836 */ /* 0x002fe20000000000 */
[----:B------:R-:W-:Y:S01]  /*27f0*/  SEL R8, R8, RZ, P0 ;  /* 0x000000ff08087207 */ /* 0x000fe20000000000 */
[----:B------:R-:W-:-:S03]  /*2800*/  VIADD R11, R11, 0x1 ;  /* 0x000000010b0b7836 */ /* 0x000fc60000000000 */
[----:B------:R-:W1:Y:S01]  /*2810*/  LDS.128 R4, [R4+0x120] ;  /* 0x0001200004047984 */ /* 0x000e620000000c00 */
[----:B------:R-:W-:Y:S02]  /*2820*/  PRMT R0, RZ, 0x654, R0 ;  /* 0x00000654ff007816 */ /* 0x000fe40000000000 */
[C---:B------:R-:W-:Y:S01]  /*2830*/  ISETP.NE.AND P1, PT, R11.reuse, 0x2, PT ;  /* 0x000000020b00780c */ /* 0x040fe20003f25270 */
[----:B------:R-:W-:Y:S01]  /*2840*/  @!PT LDS RZ, [RZ] ;  /* 0x00000000fffff984 */ /* 0x000fe20000000800 */
[----:B------:R-:W-:Y:S01]  /*2850*/  @!PT LDS RZ, [RZ] ;  /* 0x00000000fffff984 */ /* 0x000fe20000000800 */
[----:B------:R-:W-:Y:S01]  /*2860*/  @!PT LDS RZ, [RZ] ;  /* 0x00000000fffff984 */ /* 0x000fe20000000800 */
[----:B------:R-:W-:Y:S01]  /*2870*/  @!PT LDS RZ, [RZ] ;  /* 0x00000000fffff984 */ /* 0x000fe20000000800 */
[----:B------:R2:W-:Y:S06]  /*2880*/  MEMBAR.ALL.CTA ;  /* 0x0000000000007992 */ /* 0x0005ec0000008000 */
[----:B--2---:R-:W2:Y:S01]  /*2890*/  FENCE.VIEW.ASYNC.S ;  /* 0x00000000000073c6 */ /* 0x004ea20000000000 */
[----:B------:R-:W-:Y:S01]  /*28a0*/  SEL R11, R11, RZ, P1 ;  /* 0x000000ff0b0b7207 */ /* 0x000fe20000800000 */
[----:B--2---:R2:W-:Y:S01]  /*28b0*/  SYNCS.ARRIVE.TRANS64.RED.A1T0 RZ, [R0+URZ], RZ ;  /* 0x000000ff00ff79a7 */ /* 0x0045e200081004ff */
[----:B-1----:R-:W-:-:S02]  /*28c0*/  LOP3.LUT P3, RZ, R6, 0x1, RZ, 0xc0, !PT ;  /* 0x0000000106ff7812 */ /* 0x002fc4000786c0ff */
[----:B------:R-:W-:-:S04]  /*28d0*/  SEL R5, RZ, 0x1, P1 ;  /* 0x00000001ff057807 */ /* 0x000fc80000800000 */
[----:B------:R-:W-:Y:S02]  /*28e0*/  LOP3.LUT R10, R10, R5, RZ, 0x3c, !PT ;  /* 0x000000050a0a7212 */ /* 0x000fe400078e3cff */
[----:B--2---:R-:W-:-:S04]  /*28f0*/  SEL R0, RZ, 0x1, P0 ;  /* 0x00000001ff007807 */ /* 0x004fc80000000000 */
[----:B------:R-:W-:Y:S01]  /*2900*/  LOP3.LUT R9, R9, R0, RZ, 0x3c, !PT ;  /* 0x0000000009097212 */ /* 0x000fe200078e3cff */
[----:B------:R-:W-:Y:S06]  /*2910*/  @P3 BRA `(.L_x_44) ;  /* 0xfffffffc002c3947 */ /* 0x000fec000383ffff */
[----:B------:R-:W-:Y:S01]  /*2920*/  ULEA UR5, UR6, UR37, 0x3 ;  /* 0x0000002506057291 */ /* 0x000fe2000f8e18ff */
[----:B------:R-:W-:-:S08]  /*2930*/  SHF.L.U32 R3, R12, 0x1f, RZ ;  /* 0x0000001f0c037819 */ /* 0x000fd000000006ff */
[----:B------:R-:W1:Y:S02]  /*2940*/  SYNCS.PHASECHK.TRANS64 P0, [UR5+0xa0], R3 ;  /* 0x0000a003ff0075a7 */ /* 0x000e640008001005 */
[----:B-1----:R-:W-:Y:S05]  /*2950*/  @P0 BRA `(.L_x_45) ;  /* 0x0000000000080947 */ /* 0x002fea0003800000 */
[----:B------:R-:W1:Y:S02]  /*2960*/  SYNCS.PHASECHK.TRANS64.TRYWAIT P0, [UR5+0xa0], R3 ;  /* 0x0000a003ff0075a7 */ /* 0x000e640008001105 */
[----:B-1----:R-:W-:Y:S05]  /*2970*/  @!P0 BRA `(.L_x_46) ;  /* 0x0000005800188947 */ /* 0x002fea0003800000 */
.L_x_45:
[----:B------:R-:W-:-:S04]  /*2980*/  UIADD3 UR4, UPT, UPT, UR6, 0x1, URZ ;  /* 0x0000000106047890 */ /* 0x000fc8000fffe0ff */
[----:B------:R-:W-:-:S04]  /*2990*/  UISETP.NE.AND UP0, UPT, UR4, 0x2, UPT ;  /* 0x000000020400788c */ /* 0x000fc8000bf05270 */
[----:B------:R-:W-:Y:S02]  /*29a0*/  USEL UR7, URZ, 0x1, UP0 ;  /* 0x00000001ff077887 */ /* 0x000fe40008000000 */
[----:B------:R-:W-:-:S04]  /*29b0*/  USEL UR4, UR4, URZ, UP0 ;  /* 0x000000ff04047287 */ /* 0x000fc80008000000 */
[----:B------:R-:W-:Y:S01]  /*29c0*/  ULEA UR4, UR4, UR37, 0x3 ;  /* 0x0000002504047291 */ /* 0x000fe2000f8e18ff */
[----:B-1----:R-:W-:-:S04]  /*29d0*/  LOP3.LUT R3, R12, UR7, RZ, 0x3c, !PT ;  /* 0x000000070c037c12 */ /* 0x002fc8000f8e3cff */
[----:B------:R-:W-:-:S04]  /*29e0*/  SHF.L.U32 R0, R3, 0x1f, RZ ;  /* 0x0000001f03007819 */ /* 0x000fc800000006ff */
[----:B------:R-:W1:Y:S02]  /*29f0*/  SYNCS.PHASECHK.TRANS64 P0, [UR4+0xa0], R0 ;  /* 0x0000a000ff0075a7 */ /* 0x000e640008001004 */
[----:B-1----:R-:W-:Y:S05]  /*2a00*/  @P0 EXIT ;  /* 0x000000000000094d */ /* 0x002fea0003800000 */
[----:B------:R-:W-:Y:S02]  /*2a10*/  SHF.L.U32 R3, R3, 0x1f, RZ ;  /* 0x0000001f03037819 */ /* 0x000fe400000006ff */
[----:B------:R-:W-:-:S07]  /*2a20*/  MOV R0, UR4 ;  /* 0x0000000400007c02 */ /* 0x000fce0008000f00 */
.L_x_47:
[----:B-1----:R1:W2:Y:S02]  /*2a30*/  SYNCS.PHASECHK.TRANS64.TRYWAIT P0, [R0+URZ+0xa0], R3 ;  /* 0x0000a003000075a7 */ /* 0x0022a400080011ff */
[----:B--2---:R-:W-:Y:S05]  /*2a40*/  @!P0 NANOSLEEP.SYNCS 0x989680 ;  /* 0x009896800000895d */ /* 0x004fea0003900000 */
[----:B------:R-:W2:Y:S02]  /*2a50*/  @!P0 SYNCS.PHASECHK.TRANS64 P0, [R0+URZ+0xa0], R3 ;  /* 0x0000a003000085a7 */ /* 0x000ea400080010ff */
[----:B--2---:R-:W-:Y:S05]  /*2a60*/  @P0 EXIT ;  /* 0x000000000000094d */ /* 0x004fea0003800000 */
[----:B------:R-:W-:Y:S05]  /*2a70*/  BRA `(.L_x_47) ;  /* 0xfffffffc00ec7947 */ /* 0x000fea000383ffff */
.L_x_40:
[----:B------:R-:W-:-:S09]  /*2a80*/  UISETP.NE.AND UP1, UPT, UR8, URZ, UPT ;  /* 0x000000ff0800728c */ /* 0x000fd2000bf25270 */
[----:B------:R-:W-:Y:S05]  /*2a90*/  BRA.U UP1, `(.L_x_48) ;  /* 0x0000000d01cc7547 */ /* 0x000fea000b800000 */
[----:B------:R-:W-:Y:S01]  /*2aa0*/  UMOV UR4, 0x40 ;  /* 0x0000004000047882 */ /* 0x000fe20000000000 */
[----:B------:R-:W-:Y:S01]  /*2ab0*/  NOP ;  /* 0x0000000000007918 */ /* 0x000fe20000000000 */
[----:B------:R-:W-:Y:S01]  /*2ac0*/  ULEA UR4, UR37, UR4, 0x18 ;  /* 0x0000000425047291 */ /* 0x000fe2000f8ec0ff */
[----:B------:R-:W-:Y:S02]  /*2ad0*/  UMOV UR5, 0x400 ;  /* 0x0000040000057882 */ /* 0x000fe40000000000 */
[----:B------:R-:W-:-:S06]  /*2ae0*/  ULEA UR37, UR37, UR5, 0x18 ;  /* 0x0000000525257291 */ /* 0x000fcc000f8ec0ff */
[----:B------:R-:W1:Y:S02]  /*2af0*/  LDS.U8 R0, [UR4+0x1c] ;  /* 0x00001c04ff007984 */ /* 0x000e640008000000 */
[----:B-1----:R-:W-:-:S13]  /*2b00*/  ISETP.NE.AND P0, PT, R0, RZ, PT ;  /* 0x000000ff0000720c */ /* 0x002fda0003f05270 */
[----:B------:R-:W-:Y:S05]  /*2b10*/  @P0 BRA `(.L_x_49) ;  /* 0x0000000000580947 */ /* 0x000fea0003800000 */
[----:B------:R-:W-:-:S13]  /*2b20*/  ELECT P0, URZ, PT ;  /* 0x0000000000ff782f */ /* 0x000fda0003800000 */
[----:B------:R-:W-:Y:S05]  /*2b30*/  @!P0 BRA `(.L_x_50) ;  /* 0x0000000000608947 */ /* 0x000fea0003800000 */
[----:B------:R-:W-:Y:S01]  /*2b40*/  UMOV UR5, 0x10 ;  /* 0x0000001000057882 */ /* 0x000fe20000000000 */
[----:B------:R-:W-:Y:S01]  /*2b50*/  HFMA2 R0, -RZ, RZ, 0, 5.9604644775390625e-08 ;  /* 0x00000001ff007431 */ /* 0x000fe200000001ff */
[----:B------:R-:W-:-:S03]  /*2b60*/  MOV R2, 0xffff ;  /* 0x0000ffff00027802 */ /* 0x000fc60000000f00 */
[----:B------:R-:W-:Y:S04]  /*2b70*/  DEPBAR.LE SB1, 0x36 ;  /* 0x00009d800000791a */ /* 0x000fe80000000000 */
[----:B------:R-:W1:Y:S02]  /*2b80*/  UTCATOMSWS.FIND_AND_SET.ALIGN UP0, UR5, UR5 ;  /* 0x00000005000575e3 */ /* 0x000e640008000800 */
[----:B-1----:R-:W-:Y:S01]  /*2b90*/  MOV R3, UR5 ;  /* 0x0000000500037c02 */ /* 0x002fe20008000f00 */
[----:B------:R-:W-:Y:S06]  /*2ba0*/  BRA.U UP0, `(.L_x_51) ;  /* 0x0000000100187547 */ /* 0x000fec000b800000 */
.L_x_52:
[----:B------:R-:W-:Y:S05]  /*2bb0*/  NANOSLEEP 0x64 ;  /* 0x000000640000795d */ /* 0x000fea0003800000 */
[----:B------:R-:W-:-:S05]  /*2bc0*/  UMOV UR5, 0x10 ;  /* 0x0000001000057882 */ /* 0x000fca0000000000 */
[----:B------:R-:W-:Y:S04]  /*2bd0*/  DEPBAR.LE SB1, 0x36 ;  /* 0x00009d800000791a */ /* 0x000fe80000000000 */
[----:B------:R-:W1:Y:S02]  /*2be0*/  UTCATOMSWS.FIND_AND_SET.ALIGN UP0, UR5, UR5 ;  /* 0x00000005000575e3 */ /* 0x000e640008000800 */
[----:B-1----:R-:W-:Y:S01]  /*2bf0*/  MOV R3, UR5 ;  /* 0x0000000500037c02 */ /* 0x002fe20008000f00 */
[----:B------:R-:W-:Y:S05]  /*2c00*/  BRA.U !UP0, `(.L_x_52) ;  /* 0xfffffffd08e87547 */ /* 0x000fea000b83ffff */
.L_x_51:
[-C--:B------:R-:W-:Y:S02]  /*2c10*/  SHF.L.U32 R2, R2, R3.reuse, RZ ;  /* 0x0000000302027219 */ /* 0x080fe400000006ff */
[----:B------:R-:W-:Y:S01]  /*2c20*/  SHF.L.U32 R0, R0, R3, RZ ;  /* 0x0000000300007219 */ /* 0x000fe200000006ff */
[----:B------:R-:W-:Y:S02]  /*2c30*/  IMAD.SHL.U32 R3, R3, 0x20, RZ ;  /* 0x0000002003037824 */ /* 0x000fe400078e00ff */
[----:B------:R1:W-:Y:S04]  /*2c40*/  ATOMS.OR RZ, [UR4+0x14], R2 ;  /* 0x00001402ffff798c */ /* 0x0003e8000b000004 */
[----:B------:R1:W-:Y:S04]  /*2c50*/  ATOMS.OR RZ, [UR4+0x18], R0 ;  /* 0x00001800ffff798c */ /* 0x0003e8000b000004 */
[----:B------:R1:W-:Y:S01]  /*2c60*/  STS [UR37+0x140], R3 ;  /* 0x00014003ff007988 */ /* 0x0003e20008000825 */
[----:B------:R-:W-:Y:S05]  /*2c70*/  BRA `(.L_x_50) ;  /* 0x0000000000107947 */ /* 0x000fea0003800000 */
.L_x_49:
[----:B------:R-:W-:Y:S02]  /*2c80*/  MOV R0, 0xffffffff ;  /* 0xffffffff00007802 */ /* 0x000fe40000000f00 */
[----:B------:R-:W-:-:S03]  /*2c90*/  MOV R2, 0x2cc0 ;  /* 0x00002cc000027802 */ /* 0x000fc60000000f00 */
[----:B------:R1:W-:Y:S04]  /*2ca0*/  STS [UR37+0x140], R0 ;  /* 0x00014000ff007988 */ /* 0x0003e80008000825 */
[----:B-1-3-5:R-:W-:Y:S05]  /*2cb0*/  CALL.REL.NOINC `($__internal_1_$__cuda_sm10x_tcgen05_guardrail_trap_phase_invalid_during_alloc) ;  /* 0x0000005c00607944 */ /* 0x02afea0003c00000 */
.L_x_50:
[----:B------:R-:W-:Y:S05]  /*2cc0*/  WARPSYNC.ALL ;  /* 0x0000000000007948 */ /* 0x000fea0003800000 */
[----:B------:R-:W2:Y:S01]  /*2cd0*/  S2UR UR5, SR_CgaCtaId ;  /* 0x00000000000579c3 */ /* 0x000ea20000008800 */
[----:B------:R-:W-:Y:S01]  /*2ce0*/  UMOV UR4, 0x400 ;  /* 0x0000040000047882 */ /* 0x000fe20000000000 */
[----:B------:R-:W-:-:S06]  /*2cf0*/  NOP ;  /* 0x0000000000007918 */ /* 0x000fcc0000000000 */
[----:B------:R-:W-:Y:S06]  /*2d00*/  BAR.ARV 0x6, 0xa0 ;  /* 0x0182800000007b1d */ /* 0x000fec0000002000 */
[----:B------:R-:W4:Y:S01]  /*2d10*/  LDCU UR7, c[0x0][0x38c] ;  /* 0x00007180ff0777ac */ /* 0x000f220008000800 */
[----:B------:R-:W-:Y:S01]  /*2d20*/  IMAD.MOV.U32 R11, RZ, RZ, 0x1 ;  /* 0x00000001ff0b7424 */ /* 0x000fe200078e00ff */
[----:B------:R-:W-:Y:S01]  /*2d30*/  CS2R R8, SRZ ;  /* 0x0000000000087805 */ /* 0x000fe2000001ff00 */
[----:B------:R-:W-:Y:S01]  /*2d40*/  IMAD.MOV.U32 R10, RZ, RZ, RZ ;  /* 0x000000ffff0a7224 */ /* 0x000fe200078e00ff */
[----:B------:R-:W3:Y:S01]  /*2d50*/  LDCU UR6, c[0x0][0x38c] ;  /* 0x00007180ff0677ac */ /* 0x000ee20008000800 */
[----:B------:R-:W-:Y:S01]  /*2d60*/  UMOV UR15, URZ ;  /* 0x000000ff000f7c82 */ /* 0x000fe20008000000 */
[----:B------:R-:W-:Y:S01]  /*2d70*/  UMOV UR14, URZ ;  /* 0x000000ff000e7c82 */ /* 0x000fe20008000000 */
[----:B--2---:R-:W-:Y:S01]  /*2d80*/  ULEA UR5, UR5, UR4, 0x18 ;  /* 0x0000000405057291 */ /* 0x004fe2000f8ec0ff */
[----:B------:R-:W-:Y:S01]  /*2d90*/  UMOV UR24, 0x0 ;  /* 0x0000000000187882 */ /* 0x000fe20000000000 */
[----:B------:R-:W-:-:S02]  /*2da0*/  UMOV UR25, 0x4200490 ;  /* 0x0420049000197882 */ /* 0x000fc40000000000 */
[----:B------:R-:W-:Y:S02]  /*2db0*/  UIADD3 UR10, UPT, UPT, UR5, 0x4400, URZ ;  /* 0x00004400050a7890 */ /* 0x000fe4000fffe0ff */
[----:B------:R-:W-:Y:S02]  /*2dc0*/  UIADD3 UR11, UPT, UPT, UR5, 0xc400, URZ ;  /* 0x0000c400050b7890 */ /* 0x000fe4000fffe0ff */
[----:B----4-:R-:W-:Y:S01]  /*2dd0*/  UIADD3 UR7, UPT, UPT, UR7, 0x3f, URZ ;  /* 0x0000003f07077890 */ /* 0x010fe2000fffe0ff */
[----:B-1----:R-:W1:Y:S01]  /*2de0*/  LDS R0, [UR5+0x140] ;  /* 0x00014005ff007984 */ /* 0x002e620008000800 */
[----:B------:R-:W-:Y:S02]  /*2df0*/  USHF.R.U32.HI UR10, URZ, 0x4, UR10 ;  /* 0x00000004ff0a7899 */ /* 0x000fe4000801160a */
[----:B------:R-:W-:Y:S02]  /*2e00*/  USHF.R.S32.HI UR4, URZ, 0x1f, UR7 ;  /* 0x0000001fff047899 */ /* 0x000fe40008011407 */
[----:B------:R-:W-:-:S02]  /*2e10*/  USHF.R.U32.HI UR11, URZ, 0x4, UR11 ;  /* 0x00000004ff0b7899 */ /* 0x000fc4000801160b */
[----:B------:R-:W-:Y:S02]  /*2e20*/  ULEA.HI UR4, UR4, UR7, URZ, 0x6 ;  /* 0x0000000704047291 */ /* 0x000fe4000f8f30ff */
[----:B------:R-:W-:Y:S02]  /*2e30*/  ULOP3.LUT UR10, UR10, 0x3fff, URZ, 0xc0, !UPT ;  /* 0x00003fff0a0a7892 */ /* 0x000fe4000f8ec0ff */
[----:B------:R-:W-:Y:S02]  /*2e40*/  USHF.R.S32.HI UR4, URZ, 0x6, UR4 ;  /* 0x00000006ff047899 */ /* 0x000fe40008011404 */
[----:B------:R-:W-:Y:S02]  /*2e50*/  ULOP3.LUT UR11, UR11, 0x3fff, URZ, 0xc0, !UPT ;  /* 0x00003fff0b0b7892 */ /* 0x000fe4000f8ec0ff */
[----:B------:R-:W-:Y:S01]  /*2e60*/  UISETP.LT.AND UP0, UPT, UR4, 0x1, UPT ;  /* 0x000000010400788c */ /* 0x000fe2000bf01270 */
[----:B------:R-:W-:Y:S01]  /*2e70*/  UMOV UR22, 0x0 ;  /* 0x0000000000167882 */ /* 0x000fe20000000000 */
[----:B------:R-:W-:-:S02]  /*2e80*/  UMOV UR23, 0x4200490 ;  /* 0x0420049000177882 */ /* 0x000fc40000000000 */
[----:B------:R-:W-:Y:S02]  /*2e90*/  USEL UR9, UR4, 0x1, !UP0 ;  /* 0x0000000104097887 */ /* 0x000fe4000c000000 */
[----:B------:R-:W-:Y:S02]  /*2ea0*/  ULOP3.LUT UR10, UR10, 0x10000, URZ, 0xfc, !UPT ;  /* 0x000100000a0a7892 */ /* 0x000fe4000f8efcff */
[----:B------:R-:W-:Y:S02]  /*2eb0*/  ULOP3.LUT UR11, UR11, 0x10000, URZ, 0xfc, !UPT ;  /* 0x000100000b0b7892 */ /* 0x000fe4000f8efcff */
[----:B------:R-:W-:Y:S02]  /*2ec0*/  UIADD3 UR9, UPT, UPT, -UR9, URZ, URZ ;  /* 0x000000ff09097290 */ /* 0x000fe4000fffe1ff */
[----:B---3--:R-:W-:Y:S01]  /*2ed0*/  UISETP.GE.AND UP3, UPT, UR6, 0x1, UPT ;  /* 0x000000010600788c */ /* 0x008fe2000bf66270 */
[----:B------:R-:W-:Y:S01]  /*2ee0*/  UMOV UR20, 0x0 ;  /* 0x0000000000147882 */ /* 0x000fe20000000000 */
[----:B------:R-:W-:Y:S01]  /*2ef0*/  UMOV UR21, 0x4200490 ;  /* 0x0420049000157882 */ /* 0x000fe20000000000 */
[----:B------:R-:W-:Y:S01]  /*2f00*/  UMOV UR18, 0x0 ;  /* 0x0000000000127882 */ /* 0x000fe20000000000 */
[----:B------:R-:W-:Y:S01]  /*2f10*/  UMOV UR19, 0x4200490 ;  /* 0x0420049000137882 */ /* 0x000fe20000000000 */
[----:B-1----:R-:W-:-:S15]  /*2f20*/  R2UR UR16, R0 ;  /* 0x00000000001072ca */ /* 0x002fde00000e0000 */
.L_x_59:
[----:B------:R-:W-:Y:S02]  /*2f30*/  LEA R0, R10, UR5, 0x3 ;  /* 0x000000050a007c11 */ /* 0x000fe4000f8e18ff */
[----:B------:R-:W-:Y:S02]  /*2f40*/  SHF.L.U32 R5, R9, 0x1f, RZ ;  /* 0x0000001f09057819 */ /* 0x000fe400000006ff */
[----:B------:R-:W-:Y:S01]  /*2f50*/  PLOP3.LUT P0, PT, PT, PT, UP3, 0x80, 0x8 ;  /* 0x000000000008781c */ /* 0x000fe20003f0f038 */
[----:B------:R-:W-:Y:S01]  /*2f60*/  VIADD R3, R0, 0xa0 ;  /* 0x000000a000037836 */ /* 0x000fe20000000000 */
[----:B-1----:R-:W1:Y:S02]  /*2f70*/  SYNCS.PHASECHK.TRANS64.TRYWAIT P1, [R0+URZ+0x90], R5 ;  /* 0x00009005000075a7 */ /* 0x002e6400080211ff */
[----:B-1-3--:R-:W-:Y:S09]  /*2f80*/  @!P1 BRA `(.L_x_53) ;  /* 0x0000005000ac9947 */ /* 0x00aff20003800000 */
.L_x_146:
[----:B------:R-:W-:Y:S01]  /*2f90*/  LEA R4, R10, UR5, 0x4 ;  /* 0x000000050a047c11 */ /* 0x000fe2000f8e20ff */
[----:B------:R-:W-:Y:S01]  /*2fa0*/  @UP3 ULEA UR6, UR14, UR5, 0x3 ;  /* 0x000000050e063291 */ /* 0x000fe2000f8e18ff */
[----:B------:R-:W-:Y:S01]  /*2fb0*/  PLOP3.LUT P2, PT, PT, PT, PT, 0x80, 0x8 ;  /* 0x000000000008781c */ /* 0x000fe20003f4f070 */
[----:B------:R-:W-:Y:S01]  /*2fc0*/  ULEA UR7, UR15, UR5, 0x3 ;  /* 0x000000050f077291 */ /* 0x000fe2000f8e18ff */
[----:B------:R-:W-:Y:S02]  /*2fd0*/  PRMT R3, RZ, 0x654, R3 ;  /* 0x00000654ff037816 */ /* 0x000fe40000000003 */
[----:B-1----:R-:W1:Y:S01]  /*2fe0*/  LDS.128 R4, [R4+0x120] ;  /* 0x0001200004047984 */ /* 0x002e620000000c00 */
[----:B------:R-:W-:Y:S02]  /*2ff0*/  @P0 SHF.L.U32 R2, R8, 0x1f, RZ ;  /* 0x0000001f08020819 */ /* 0x000fe400000006ff */
[----:B------:R-:W-:Y:S01]  /*3000*/  SHF.L.U32 R0, R11, 0x1f, RZ ;  /* 0x0000001f0b007819 */ /* 0x000fe200000006ff */
[----:B------:R-:W-:Y:S01]  /*3010*/  @!PT LDS RZ, [RZ] ;  /* 0x00000000fffff984 */ /* 0x000fe20000000800 */
[----:B------:R-:W-:Y:S01]  /*3020*/  @!PT LDS RZ, [RZ] ;  /* 0x00000000fffff984 */ /* 0x000fe20000000800 */
[----:B------:R-:W-:Y:S01]  /*3030*/  @!PT LDS RZ, [RZ] ;  /* 0x00000000fffff984 */ /* 0x000fe20000000800 */
[----:B------:R-:W-:Y:S01]  /*3040*/  @!PT LDS RZ, [RZ] ;  /* 0x00000000fffff984 */ /* 0x000fe20000000800 */
[----:B------:R2:W-:Y:S06]  /*3050*/  MEMBAR.ALL.CTA ;  /* 0x0000000000007992 */ /* 0x0005ec0000008000 */
[----:B--2---:R-:W2:Y:S02]  /*3060*/  FENCE.VIEW.ASYNC.S ;  /* 0x00000000000073c6 */ /* 0x004ea40000000000 */
[----:B--2---:R2:W-:Y:S01]  /*3070*/  SYNCS.ARRIVE.TRANS64.RED.A1T0 RZ, [R3+URZ], RZ ;  /* 0x000000ff03ff79a7 */ /* 0x0045e200081004ff */
[----:B------:R2:W3:Y:S01]  /*3080*/  @P0 SYNCS.PHASECHK.TRANS64.TRYWAIT P2, [UR6], R2 ;  /* 0x00000002ff0005a7 */ /* 0x0004e20008041106 */
[----:B------:R-:W-:Y:S01]  /*3090*/  ULEA.HI UR6, UR15, UR15, URZ, 0x1 ;  /* 0x0000000f0f067291 */ /* 0x000fe2000f8f08ff */
[----:B-1----:R-:W-:-:S03]  /*30a0*/  LOP3.LUT P1, RZ, R6, 0x1, RZ, 0xc0, !PT ;  /* 0x0000000106ff7812 */ /* 0x002fc6000782c0ff */
[----:B------:R-:W-:Y:S02]  /*30b0*/  USHF.L.U32 UR8, UR6, 0x6, URZ ;  /* 0x0000000606087899 */ /* 0x000fe400080006ff */
[----:B------:R-:W-:Y:S02]  /*30c0*/  ULOP3.LUT UR6, UR6, 0xffe, URZ, 0xc0, !UPT ;  /* 0x00000ffe06067892 */ /* 0x000fe4000f8ec0ff */
[----:B------:R-:W-:Y:S02]  /*30d0*/  ULOP3.LUT UR8, UR8, 0xffffff80, URZ, 0xc0, !UPT ;  /* 0xffffff8008087892 */ /* 0x000fe4000f8ec0ff */
[----:B------:R-:W-:Y:S02]  /*30e0*/  UIADD3 UR6, UPT, UPT, -UR6, UR15, URZ ;  /* 0x0000000f06067290 */ /* 0x000fe4000fffe1ff */
[----:B------:R-:W-:Y:S01]  /*30f0*/  UIADD3 UR8, UPT, UPT, UR16, UR8, URZ ;  /* 0x0000000810087290 */ /* 0x000fe2000fffe0ff */
[----:B------:R-:W1:Y:S03]  /*3100*/  SYNCS.PHASECHK.TRANS64.TRYWAIT P0, [UR7+0xd0], R0 ;  /* 0x0000d000ff0075a7 */ /* 0x000e660008001107 */
[----:B------:R-:W-:Y:S01]  /*3110*/  ULEA UR8, UR6, UR8, 0x14 ;  /* 0x0000000806087291 */ /* 0x000fe2000f8ea0ff */
[----:B-123--:R-:W-:Y:S11]  /*3120*/  @!P0 BRA `(.L_x_54) ;  /* 0x0000005000588947 */ /* 0x00eff60003800000 */
.L_x_148:
[----:B------:R-:W-:Y:S01]  /*3130*/  IADD3 R10, PT, PT, R10, 0x1, RZ ;  /* 0x000000010a0a7810 */ /* 0x000fe20007ffe0ff */
[----:B------:R-:W-:Y:S06]  /*3140*/  BRA.U !UP3, `(.L_x_55) ;  /* 0x000000010bc07547 */ /* 0x000fec000b800000 */
[----:B------:R-:W-:Y:S01]  /*3150*/  UPLOP3.LUT UP4, UPT, UPT, UPT, UPT, 0x40, 0x4 ;  /* 0x000000000004789c */ /* 0x000fe20003f8e870 */
[----:B------:R-:W-:Y:S01]  /*3160*/  UMOV UR13, UR9 ;  /* 0x00000009000d7c82 */ /* 0x000fe20008000000 */
[----:B------:R-:W-:Y:S01]  /*3170*/  UMOV UR12, UR4 ;  /* 0x00000004000c7c82 */ /* 0x000fe20008000000 */
[----:B------:R-:W-:-:S08]  /*3180*/  UMOV UR17, UR14 ;  /* 0x0000000e00117c82 */ /* 0x000fd00008000000 */
.L_x_58:
[----:B------:R-:W-:Y:S02]  /*3190*/  UIADD3 UR13, UPT, UPT, UR13, 0x1, URZ ;  /* 0x000000010d0d7890 */ /* 0x000fe4000fffe0ff */
[----:B--2---:R-:W-:Y:S02]  /*31a0*/  ULEA UR6, UR17, UR5, 0x3 ;  /* 0x0000000511067291 */ /* 0x004fe4000f8e18ff */
[----:B------:R-:W-:Y:S01]  /*31b0*/  UISETP.NE.AND UP0, UPT, UR13, URZ, UPT ;  /* 0x000000ff0d00728c */ /* 0x000fe2000bf05270 */
[----:B---3--:R-:W-:Y:S10]  /*31c0*/  @P2 BRA `(.L_x_56) ;  /* 0x00000000000c2947 */ /* 0x008ff40003800000 */
[----:B-1----:R-:W-:Y:S04]  /*31d0*/  SHF.L.U32 R3, R8, 0x1f, RZ ;  /* 0x0000001f08037819 */ /* 0x002fe800000006ff */
[----:B------:R-:W1:Y:S02]  /*31e0*/  SYNCS.PHASECHK.TRANS64.TRYWAIT P0, [UR6], R3 ;  /* 0x00000003ff0075a7 */ /* 0x000e640008001106 */
[----:B-1----:R-:W-:Y:S05]  /*31f0*/  @!P0 BRA `(.L_x_57) ;  /* 0x00000050003c8947 */ /* 0x002fea0003800000 */
.L_x_56:
[----:B------:R-:W-:Y:S01]  /*3200*/  UISETP.NE.AND UP1, UPT, UR12, 0x1, UPT ;  /* 0x000000010c00788c */ /* 0x000fe2000bf25270 */
[----:B------:R-:W-:Y:S01]  /*3210*/  PLOP3.LUT P2, PT, PT, PT, PT, 0x80, 0x8 ;  /* 0x000000000008781c */ /* 0x000fe20003f4f070 */
[----:B------:R-:W-:Y:S02]  /*3220*/  UIADD3 UR14, UPT, UPT, UR17, 0x1, URZ ;  /* 0x00000001110e7890 */ /* 0x000fe4000fffe0ff */
[----:B------:R-:W-:Y:S02]  /*3230*/  ULEA UR28, UR17, UR11, 0xa ;  /* 0x0000000b111c7291 */ /* 0x000fe4000f8e50ff */
[----:B------:R-:W-:Y:S01]  /*3240*/  UISETP.NE.AND UP2, UPT, UR14, 0x4, UPT ;  /* 0x000000040e00788c */ /* 0x000fe2000bf45270 */
[----:B------:R-:W-:Y:S01]  /*3250*/  PLOP3.LUT P0, PT, PT, PT, UP1, 0x80, 0x8 ;  /* 0x000000000008781c */ /* 0x000fe20003f0f018 */
[----:B------:R-:W-:Y:S02]  /*3260*/  UIADD3 UR40, UPT, UPT, UR28, 0x2, URZ ;  /* 0x000000021c287890 */ /* 0x000fe4000fffe0ff */
[----:B------:R-:W-:Y:S02]  /*3270*/  USEL UR27, URZ, 0x1, UP2 ;  /* 0x00000001ff1b7887 */ /* 0x000fe40009000000 */
[----:B------:R-:W-:Y:S02]  /*3280*/  USEL UR14, UR14, URZ, UP2 ;  /* 0x000000ff0e0e7287 */ /* 0x000fe40009000000 */
[----:B------:R-:W-:Y:S02]  /*3290*/  UIADD3 UR36, UPT, UPT, UR28, 0x4, URZ ;  /* 0x000000041c247890 */ /* 0x000fe4000fffe0ff */
[----:B------:R-:W-:Y:S01]  /*32a0*/  @UP1 ULEA UR26, UR14, UR5, 0x3 ;  /* 0x000000050e1a1291 */ /* 0x000fe2000f8e18ff */
[----:B------:R-:W-:Y:S01]  /*32b0*/  LOP3.LUT R8, R8, UR27, RZ, 0x3c, !PT ;  /* 0x0000001b08087c12 */ /* 0x000fe2000f8e3cff */
[----:B------:R-:W-:Y:S02]  /*32c0*/  UIADD3 UR32, UPT, UPT, UR28, 0x6, URZ ;  /* 0x000000061c207890 */ /* 0x000fe4000fffe0ff */
[----:B------:R-:W-:Y:S01]  /*32d0*/  UIADD3 UR6, UPT, UPT, UR6, 0x20, URZ ;  /* 0x0000002006067890 */ /* 0x000fe2000fffe0ff */
[----:B-1----:R-:W-:Y:S01]  /*32e0*/  @P0 SHF.L.U32 R0, R8, 0x1f, RZ ;  /* 0x0000001f08000819 */ /* 0x002fe200000006ff */
[----:B------:R-:W-:Y:S01]  /*32f0*/  UIADD3 UR12, UPT, UPT, UR12, -0x1, URZ ;  /* 0xffffffff0c0c7890 */ /* 0x000fe2000fffe0ff */
[----:B------:R-:W-:Y:S02]  /*3300*/  UMOV UR29, 0x40004040 ;  /* 0x40004040001d7882 */ /* 0x000fe40000000000 */
[----:B------:R2:W3:Y:S01]  /*3310*/  @P0 SYNCS.PHASECHK.TRANS64.TRYWAIT P2, [UR26], R0 ;  /* 0x00000000ff0005a7 */ /* 0x0004e2000804111a */
[----:B------:R-:W-:Y:S01]  /*3320*/  ULEA UR26, UR17, UR10, 0x9 ;  /* 0x0000000a111a7291 */ /* 0x000fe2000f8e48ff */
[----:B------:R-:W-:Y:S01]  /*3330*/  UMOV UR27, 0x40004040 ;  /* 0x40004040001b7882 */ /* 0x000fe20000000000 */
[----:B------:R-:W-:Y:S02]  /*3340*/  UMOV UR41, 0x40004040 ;  /* 0x4000404000297882 */ /* 0x000fe40000000000 */
[----:B------:R-:W-:Y:S02]  /*3350*/  UIADD3 UR38, UPT, UPT, UR26, 0x2, URZ ;  /* 0x000000021a267890 */ /* 0x000fe4000fffe0ff */
[----:B------:R-:W-:Y:S02]  /*3360*/  UIADD3 UR34, UPT, UPT, UR26, 0x4, URZ ;  /* 0x000000041a227890 */ /* 0x000fe4000fffe0ff */
[----:B------:R-:W-:Y:S01]  /*3370*/  UIADD3 UR30, UPT, UPT, UR26, 0x6, URZ ;  /* 0x000000061a1e7890 */ /* 0x000fe2000fffe0ff */
[----:B------:R2:W-:Y:S01]  /*3380*/  UTCHMMA gdesc[UR26], gdesc[UR28], tmem[UR8], tmem[UR24], idesc[UR25], UP4 ;  /* 0x00ff181c1a0075ea */ /* 0x0005e2000a000008 */
[----:B------:R-:W-:Y:S01]  /*3390*/  UPLOP3.LUT UP4, UPT, UPT, UPT, UPT, 0x80, 0x8 ;  /* 0x000000000008789c */ /* 0x000fe20003f8f070 */
[----:B------:R-:W-:Y:S01]  /*33a0*/  UMOV UR39, 0x40004040 ;  /* 0x4000404000277882 */ /* 0x000fe20000000000 */
[----:B------:R-:W-:Y:S01]  /*33b0*/  UMOV UR37, 0x40004040 ;  /* 0x4000404000257882 */ /* 0x000fe20000000000 */
[----:B------:R2:W-:Y:S01]  /*33c0*/  UTCHMMA gdesc[UR38], gdesc[UR40], tmem[UR8], tmem[UR22], idesc[UR23], UPT ;  /* 0x00ff1628260075ea */ /* 0x0005e2000b800008 */
[----:B------:R-:W-:Y:S01]  /*33d0*/  UMOV UR35, 0x40004040 ;  /* 0x4000404000237882 */ /* 0x000fe20000000000 */
[----:B------:R-:W-:Y:S01]  /*33e0*/  UMOV UR33, 0x40004040 ;  /* 0x4000404000217882 */ /* 0x000fe20000000000 */
[----:B------:R-:W-:Y:S01]  /*33f0*/  UMOV UR31, 0x40004040 ;  /* 0x40004040001f7882 */ /* 0x000fe20000000000 */
[----:B------:R2:W-:Y:S01]  /*3400*/  UTCHMMA gdesc[UR34], gdesc[UR36], tmem[UR8], tmem[UR20], idesc[UR21], UPT ;  /* 0x00ff1424220075ea */ /* 0x0005e2000b800008 */
[----:B------:R2:W-:Y:S01]  /*3410*/  UTCHMMA gdesc[UR30], gdesc[UR32], tmem[UR8], tmem[UR18], idesc[UR19], UPT ;  /* 0x00ff12201e0075ea */ /* 0x0005e2000b800008 */
[----:B------:R2:W-:Y:S01]  /*3420*/  UTCBAR [UR6], URZ ;  /* 0x000000ff060073e9 */ /* 0x0005e200080000ff */
[----:B------:R-:W-:Y:S01]  /*3430*/  UMOV UR17, UR14 ;  /* 0x0000000e00117c82 */ /* 0x000fe20008000000 */
[----:B------:R-:W-:Y:S05]  /*3440*/  BRA.U UP0, `(.L_x_58) ;  /* 0xfffffffd00507547 */ /* 0x000fea000b83ffff */
.L_x_55:
[----:B------:R-:W-:Y:S01]  /*3450*/  UIADD3 UR15, UPT, UPT, UR15, 0x1, URZ ;  /* 0x000000010f0f7890 */ /* 0x000fe2000fffe0ff */
[C---:B------:R-:W-:Y:S01]  /*3460*/  ISETP.NE.AND P0, PT, R10.reuse, 0x2, PT ;  /* 0x000000020a00780c */ /* 0x040fe20003f05270 */
[----:B------:R-:W-:Y:S02]  /*3470*/  UIADD3 UR7, UPT, UPT, UR7, 0xb0, URZ ;  /* 0x000000b007077890 */ /* 0x000fe4000fffe0ff */
[----:B------:R-:W-:Y:S01]  /*3480*/  UISETP.NE.AND UP0, UPT, UR15, 0x4, UPT ;  /* 0x000000040f00788c */ /* 0x000fe2000bf05270 */
[----:B-12---:R-:W-:Y:S02]  /*3490*/  SEL R0, RZ, 0x1, P0 ;  /* 0x00000001ff007807 */ /* 0x006fe40000000000 */
[----:B------:R-:W-:Y:S01]  /*34a0*/  SEL R10, R10, RZ, P0 ;  /* 0x000000ff0a0a7207 */ /* 0x000fe20000000000 */
[----:B------:R-:W-:Y:S01]  /*34b0*/  USEL UR6, URZ, 0x1, UP0 ;  /* 0x00000001ff067887 */ /* 0x000fe20008000000 */
[----:B------:R-:W-:Y:S01]  /*34c0*/  LOP3.LUT R9, R9, R0, RZ, 0x3c, !PT ;  /* 0x0000000009097212 */ /* 0x000fe200078e3cff */
[----:B------:R-:W-:Y:S01]  /*34d0*/  USEL UR15, UR15, URZ, UP0 ;  /* 0x000000ff0f0f7287 */ /* 0x000fe20008000000 */
[----:B------:R1:W-:Y:S03]  /*34e0*/  UTCBAR [UR7], URZ ;  /* 0x000000ff070073e9 */ /* 0x0003e600080000ff */
[----:B------:R-:W-:Y:S01]  /*34f0*/  LOP3.LUT R11, R11, UR6, RZ, 0x3c, !PT ;  /* 0x000000060b0b7c12 */ /* 0x000fe2000f8e3cff */
[----:B------:R-:W-:Y:S07]  /*3500*/  @P1 BRA `(.L_x_59) ;  /* 0xfffffff800881947 */ /* 0x000fee000383ffff */
[----:B------:R-:W2:Y:S01]  /*3510*/  S2UR UR4, SR_CgaCtaId ;  /* 0x00000000000479c3 */ /* 0x000ea20000008800 */
[----:B------:R-:W-:Y:S01]  /*3520*/  ELECT P0, URZ, PT ;  /* 0x0000000000ff782f */ /* 0x000fe20003800000 */
[----:B------:R-:W-:Y:S01]  /*3530*/  IMAD.MOV.U32 R0, RZ, RZ, 0x1 ;  /* 0x00000001ff007424 */ /* 0x000fe200078e00ff */
[----:B------:R-:W-:Y:S01]  /*3540*/  UIADD3 UR5, UPT, UPT, UR5, 0xd0, URZ ;  /* 0x000000d005057890 */ /* 0x000fe2000fffe0ff */
[----:B------:R-:W-:Y:S01]  /*3550*/  SHF.L.U32 R3, R11, 0x1f, RZ ;  /* 0x0000001f0b037819 */ /* 0x000fe200000006ff */
[----:B------:R-:W-:-:S03]  /*3560*/  UMOV UR6, 0x40 ;  /* 0x0000004000067882 */ /* 0x000fc60000000000 */
[----:B------:R-:W-:Y:S01]  /*3570*/  UVIRTCOUNT.DEALLOC.SMPOOL 0x80 ;  /* 0x000000800000784c */ /* 0x000fe20000000000 */
[----:B--2---:R-:W-:Y:S02]  /*3580*/  ULEA UR4, UR4, UR6, 0x18 ;  /* 0x0000000604047291 */ /* 0x004fe4000f8ec0ff */
[----:B------:R-:W-:-:S07]  /*3590*/  ULEA UR6, UR15, UR5, 0x3 ;  /* 0x000000050f067291 */ /* 0x000fce000f8e18ff */
[----:B------:R2:W-:Y:S02]  /*35a0*/  @P0 STS.U8 [UR4+0x1c], R0 ;  /* 0x00001c00ff000988 */ /* 0x0005e40008000004 */
[----:B------:R-:W4:Y:S02]  /*35b0*/  SYNCS.PHASECHK.TRANS64.TRYWAIT P0, [UR6], R3 ;  /* 0x00000003ff0075a7 */ /* 0x000f240008001106 */
[----:B--2-4-:R-:W-:Y:S05]  /*35c0*/  @!P0 BRA `(.L_x_60) ;  /* 0x0000004c00608947 */ /* 0x014fea0003800000 */
.L_x_151:
[----:B-1----:R-:W-:-:S04]  /*35d0*/  UIADD3 UR7, UPT, UPT, UR15, 0x1, URZ ;  /* 0x000000010f077890 */ /* 0x002fc8000fffe0ff */
[----:B------:R-:W-:-:S04]  /*35e0*/  UISETP.NE.AND UP0, UPT, UR7, 0x4, UPT ;  /* 0x000000040700788c */ /* 0x000fc8000bf05270 */
[----:B------:R-:W-:Y:S02]  /*35f0*/  USEL UR8, URZ, 0x1, UP0 ;  /* 0x00000001ff087887 */ /* 0x000fe40008000000 */
[----:B------:R-:W-:-:S04]  /*3600*/  USEL UR7, UR7, URZ, UP0 ;  /* 0x000000ff07077287 */ /* 0x000fc80008000000 */
[----:B------:R-:W-:Y:S01]  /*3610*/  ULEA UR6, UR7, UR5, 0x3 ;  /* 0x0000000507067291 */ /* 0x000fe2000f8e18ff */
[----:B------:R-:W-:-:S04]  /*3620*/  LOP3.LUT R2, R11, UR8, RZ, 0x3c, !PT ;  /* 0x000000080b027c12 */ /* 0x000fc8000f8e3cff */
[----:B--2---:R-:W-:-:S04]  /*3630*/  SHF.L.U32 R3, R2, 0x1f, RZ ;  /* 0x0000001f02037819 */ /* 0x004fc800000006ff */
[----:B------:R-:W1:Y:S02]  /*3640*/  SYNCS.PHASECHK.TRANS64.TRYWAIT P0, [UR6], R3 ;  /* 0x00000003ff0075a7 */ /* 0x000e640008001106 */
[----:B-1----:R-:W-:Y:S05]  /*3650*/  @!P0 BRA `(.L_x_61) ;  /* 0x0000004c00548947 */ /* 0x002fea0003800000 */
.L_x_153:
        /* <DEDUP_REMOVED lines=9> */
.L_x_155:
[----:B------:R-:W-:-:S04]  /*36f0*/  UIADD3 UR7, UPT, UPT, UR7, 0x1, URZ ;  /* 0x0000000107077890 */ /* 0x000fc8000fffe0ff */
[----:B------:R-:W-:-:S04]  /*3700*/  UISETP.NE.AND UP0, UPT, UR7, 0x4, UPT ;  /* 0x000000040700788c */ /* 0x000fc8000bf05270 */
[----:B------:R-:W-:Y:S02]  /*3710*/  USEL UR6, URZ, 0x1, UP0 ;  /* 0x00000001ff067887 */ /* 0x000fe40008000000 */
[----:B------:R-:W-:-:S04]  /*3720*/  USEL UR7, UR7, URZ, UP0 ;  /* 0x000000ff07077287 */ /* 0x000fc80008000000 */
[----:B------:R-:W-:Y:S01]  /*3730*/  ULEA UR7, UR7, UR5, 0x3 ;  /* 0x0000000507077291 */ /* 0x000fe2000f8e18ff */
[----:B-1----:R-:W-:-:S04]  /*3740*/  LOP3.LUT R3, R2, UR6, RZ, 0x3c, !PT ;  /* 0x0000000602037c12 */ /* 0x002fc8000f8e3cff */
[----:B------:R-:W-:-:S04]  /*3750*/  SHF.L.U32 R3, R3, 0x1f, RZ ;  /* 0x0000001f03037819 */ /* 0x000fc800000006ff */
[----:B------:R-:W1:Y:S02]  /*3760*/  SYNCS.PHASECHK.TRANS64.TRYWAIT P0, [UR7], R3 ;  /* 0x00000003ff0075a7 */ /* 0x000e640008001107 */
[----:B-1----:R-:W-:Y:S05]  /*3770*/  @!P0 BRA `(.L_x_63) ;  /* 0x0000004c003c8947 */ /* 0x002fea0003800000 */
.L_x_157:
[----:B------:R-:W-:Y:S01]  /*3780*/  NOP ;  /* 0x0000000000007918 */ /* 0x000fe20000000000 */
[----:B-1----:R-:W1:Y:S01]  /*3790*/  LDS R0, [UR4+0x14] ;  /* 0x00001404ff007984 */ /* 0x002e620008000800 */
[----:B------:R-:W-:Y:S01]  /*37a0*/  ULOP3.LUT UR6, UR16, 0xffff, URZ, 0xc0, !UPT ;  /* 0x0000ffff10067892 */ /* 0x000fe2000f8ec0ff */
[----:B------:R-:W-:Y:S01]  /*37b0*/  UMOV UR8, 0xffff ;  /* 0x0000ffff00087882 */ /* 0x000fe20000000000 */
[----:B------:R-:W-:Y:S02]  /*37c0*/  UMOV UR5, 0x1 ;  /* 0x0000000100057882 */ /* 0x000fe40000000000 */
[----:B------:R-:W-:-:S04]  /*37d0*/  USHF.R.U32.HI UR6, URZ, 0x5, UR6 ;  /* 0x00000005ff067899 */ /* 0x000fc80008011606 */
[----:B------:R-:W-:Y:S02]  /*37e0*/  USHF.L.U32 UR8, UR8, UR6, URZ ;  /* 0x0000000608087299 */ /* 0x000fe400080006ff */
[----:B------:R-:W-:-:S04]  /*37f0*/  USHF.L.U32 UR5, UR5, UR6, URZ ;  /* 0x0000000605057299 */ /* 0x000fc800080006ff */
[----:B-1----:R-:W-:-:S04]  /*3800*/  LOP3.LUT R0, R0, UR8, RZ, 0xc0, !PT ;  /* 0x0000000800007c12 */ /* 0x002fc8000f8ec0ff */
[----:B------:R-:W-:-:S13]  /*3810*/  ISETP.NE.AND P0, PT, R0, UR8, PT ;  /* 0x0000000800007c0c */ /* 0x000fda000bf05270 */
[----:B------:R-:W-:Y:S05]  /*3820*/  @P0 BRA `(.L_x_64) ;  /* 0x0000000000580947 */ /* 0x000fea0003800000 */
[----:B------:R-:W1:Y:S02]  /*3830*/  LDS R0, [UR4+0x18] ;  /* 0x00001804ff007984 */ /* 0x000e640008000800 */
[----:B-1----:R-:W-:-:S04]  /*3840*/  LOP3.LUT R0, R0, UR5, RZ, 0xc0, !PT ;  /* 0x0000000500007c12 */ /* 0x002fc8000f8ec0ff */
[----:B------:R-:W-:-:S13]  /*3850*/  ISETP.NE.AND P0, PT, R0, UR5, PT ;  /* 0x0000000500007c0c */ /* 0x000fda000bf05270 */
[----:B------:R-:W-:Y:S05]  /*3860*/  @P0 BRA `(.L_x_65) ;  /* 0x00000000003c0947 */ /* 0x000fea0003800000 */
[----:B------:R-:W1:Y:S01]  /*3870*/  S2R R2, SR_LANEID ;  /* 0x0000000000027919 */ /* 0x000e620000000000 */
[----:B------:R-:W-:Y:S01]  /*3880*/  ULOP3.LUT UR8, URZ, UR8, URZ, 0x33, !UPT ;  /* 0x00000008ff087292 */ /* 0x000fe2000f8e33ff */
[----:B------:R-:W-:Y:S01]  /*3890*/  LOP3.LUT R4, RZ, UR5, RZ, 0x33, !PT ;  /* 0x00000005ff047c12 */ /* 0x000fe2000f8e33ff */
[----:B------:R-:W-:Y:S02]  /*38a0*/  VOTEU.ANY UR7, UPT, PT ;  /* 0x0000000000077886 */ /* 0x000fe400038e0100 */
[----:B------:R-:W-:Y:S01]  /*38b0*/  UFLO.U32 UR7, UR7 ;  /* 0x00000007000772bd */ /* 0x000fe200080e0000 */
[----:B------:R-:W2:Y:S01]  /*38c0*/  REDUX UR5, R4 ;  /* 0x00000000040573c4 */ /* 0x000ea20000000000 */
[----:B------:R-:W-:-:S06]  /*38d0*/  IMAD.U32 R0, RZ, RZ, UR8 ;  /* 0x00000008ff007e24 */ /* 0x000fcc000f8e00ff */
[----:B------:R4:W-:Y:S01]  /*38e0*/  UTCATOMSWS.AND URZ, UR8 ;  /* 0x0000000800ff79e3 */ /* 0x0009e20008000000 */
[----:B------:R-:W3:Y:S01]  /*38f0*/  REDUX UR6, R0 ;  /* 0x00000000000673c4 */ /* 0x000ee20000000000 */
[----:B-1----:R-:W-:Y:S01]  /*3900*/  ISETP.EQ.U32.AND P0, PT, R2, UR7, PT ;  /* 0x0000000702007c0c */ /* 0x002fe2000bf02070 */
[----:B--2---:R-:W-:Y:S01]  /*3910*/  IMAD.U32 R2, RZ, RZ, UR5 ;  /* 0x00000005ff027e24 */ /* 0x004fe2000f8e00ff */
[----:B---3--:R-:W-:-:S11]  /*3920*/  MOV R3, UR6 ;  /* 0x0000000600037c02 */ /* 0x008fd60008000f00 */
[----:B------:R4:W-:Y:S04]  /*3930*/  @P0 ATOMS.AND RZ, [UR4+0x14], R3 ;  /* 0x00001403ffff098c */ /* 0x0009e8000a800004 */
[----:B------:R4:W-:Y:S01]  /*3940*/  @P0 ATOMS.AND RZ, [UR4+0x18], R2 ;  /* 0x00001802ffff098c */ /* 0x0009e2000a800004 */
[----:B------:R-:W-:Y:S05]  /*3950*/  BRA `(.L_x_66) ;  /* 0x0000000000147947 */ /* 0x000fea0003800000 */
.L_x_65:
[----:B------:R-:W-:Y:S02]  /*3960*/  MOV R2, 0x3980 ;  /* 0x0000398000027802 */ /* 0x000fe40000000f00 */
[----:B---3-5:R-:W-:Y:S05]  /*3970*/  CALL.REL.NOINC `($__internal_0_$__cuda_sm10x_tcgen05_guardrail_trap_col_being_dealloced_not_returned_by_alloc) ;  /* 0x0000005000247944 */ /* 0x028fea0003c00000 */
[----:B------:R-:W-:Y:S05]  /*3980*/  BRA `(.L_x_66) ;  /* 0x0000000000087947 */ /* 0x000fea0003800000 */
.L_x_64:
[----:B------:R-:W-:Y:S02]  /*3990*/  MOV R2, 0x39b0 ;  /* 0x000039b000027802 */ /* 0x000fe40000000f00 */
[----:B---3-5:R-:W-:Y:S05]  /*39a0*/  CALL.REL.NOINC `($__internal_2_$__cuda_sm10x_tcgen05_guardrail_trap_unallocated_columns_being_dealloced) ;  /* 0x0000005000307944 */ /* 0x028fea0003c00000 */
.L_x_66:
[----:B------:R-:W-:Y:S01]  /*39b0*/  NOP ;  /* 0x0000000000007918 */ /* 0x000fe20000000000 */
[----:B----4-:R-:W-:Y:S05]  /*39c0*/  EXIT ;  /* 0x000000000000794d */ /* 0x010fea0003800000 */
.L_x_48:
[----:B------:R-:W-:-:S09]  /*39d0*/  UISETP.NE.OR UP2, UPT, UR8, 0x3, !UP2 ;  /* 0x000000030800788c */ /* 0x000fd2000d745670 */
[----:B------:R-:W-:Y:S05]  /*39e0*/  BRA.U UP2, `(.L_x_67) ;  /* 0x0000001102147547 */ /* 0x000fea000b800000 */
[----:B------:R-:W1:Y:S01]  /*39f0*/  LDC R0, c[0x0][0xb30] ;  /* 0x0002cc00ff007b82 */ /* 0x000e620000000800 */
[----:B------:R-:W2:Y:S01]  /*3a00*/  LDCU.64 UR8, c[0x0][0x888] ;  /* 0x00011100ff0877ac */ /* 0x000ea20008000a00 */
[----:B------:R-:W-:Y:S02]  /*3a10*/  HFMA2 R25, -RZ, RZ, 0, 0 ;  /* 0x00000000ff197431 */ /* 0x000fe400000001ff */
[----:B------:R-:W-:Y:S01]  /*3a20*/  IMAD.MOV.U32 R32, RZ, RZ, 0x1 ;  /* 0x00000001ff207424 */ /* 0x000fe200078e00ff */
[----:B------:R-:W-:Y:S01]  /*3a30*/  MOV R23, 0x1000 ;  /* 0x0000100000177802 */ /* 0x000fe20000000f00 */
[----:B------:R-:W4:Y:S01]  /*3a40*/  LDCU.64 UR4, c[0x0][0x890] ;  /* 0x00011200ff0477ac */ /* 0x000f220008000a00 */
[----:B------:R-:W-:Y:S01]  /*3a50*/  IMAD.MOV.U32 R27, RZ, RZ, RZ ;  /* 0x000000ffff1b7224 */ /* 0x000fe200078e00ff */
[----:B------:R-:W3:Y:S01]  /*3a60*/  LDC R19, c[0x0][0x370] ;  /* 0x0000dc00ff137b82 */ /* 0x000ee20000000800 */
[----:B------:R-:W-:Y:S01]  /*3a70*/  UMOV UR7, 0x400 ;  /* 0x0000040000077882 */ /* 0x000fe20000000000 */
[----:B------:R-:W-:-:S02]  /*3a80*/  UPLOP3.LUT UP1, UPT, UPT, UPT, UPT, 0x40, 0x4 ;  /* 0x000000000004789c */ /* 0x000fc40003f2e870 */
[----:B------:R-:W-:-:S04]  /*3a90*/  ULEA UR7, UR37, UR7, 0x18 ;  /* 0x0000000725077291 */ /* 0x000fc8000f8ec0ff */
[----:B------:R-:W3:Y:S01]  /*3aa0*/  LDC R2, c[0x0][0xb0c] ;  /* 0x0002c300ff027b82 */ /* 0x000ee20000000800 */
[----:B------:R-:W-:Y:S02]  /*3ab0*/  UIADD3 UR13, UPT, UPT, UR7, 0x58, URZ ;  /* 0x00000058070d7890 */ /* 0x000fe4000fffe0ff */
[----:B--2---:R-:W-:Y:S02]  /*3ac0*/  UISETP.NE.U32.AND UP2, UPT, UR8, URZ, UPT ;  /* 0x000000ff0800728c */ /* 0x004fe4000bf45070 */
[----:B------:R-:W-:Y:S02]  /*3ad0*/  UIADD3 UR33, UPT, UPT, UR7, 0x40, URZ ;  /* 0x0000004007217890 */ /* 0x000fe4000fffe0ff */
[----:B----4-:R-:W-:Y:S01]  /*3ae0*/  UISETP.NE.U32.AND UP3, UPT, UR4, URZ, UPT ;  /* 0x000000ff0400728c */ /* 0x010fe2000bf65070 */
[----:B------:R-:W2:Y:S01]  /*3af0*/  LDC R18, c[0x0][0xb20] ;  /* 0x0002c800ff127b82 */ /* 0x000ea20000000800 */
[----:B-1----:R-:W-:Y:S01]  /*3b00*/  ISETP.NE.AND P1, PT, R0, 0x1, PT ;  /* 0x000000010000780c */ /* 0x002fe20003f25270 */
[----:B------:R-:W-:-:S02]  /*3b10*/  UISETP.NE.AND.EX UP2, UPT, UR9, URZ, UPT, UP2 ;  /* 0x000000ff0900728c */ /* 0x000fc4000bf45320 */
[----:B------:R-:W-:Y:S02]  /*3b20*/  UIADD3 UR25, UPT, UPT, UR7, 0x48, URZ ;  /* 0x0000004807197890 */ /* 0x000fe4000fffe0ff */
[----:B------:R-:W-:Y:S02]  /*3b30*/  UIADD3 UR17, UPT, UPT, UR7, 0x50, URZ ;  /* 0x0000005007117890 */ /* 0x000fe4000fffe0ff */
[----:B------:R-:W1:Y:S01]  /*3b40*/  LDC.64 R36, c[0x0][0x348] ;  /* 0x0000d200ff247b82 */ /* 0x000e620000000a00 */
[----:B------:R-:W-:Y:S02]  /*3b50*/  UPRMT UR13, UR37, 0x654, UR13 ;  /* 0x00000654250d7896 */ /* 0x000fe4000800000d */
[----:B------:R-:W-:-:S05]  /*3b60*/  UISETP.NE.AND.EX UP3, UPT, UR5, URZ, UPT, UP3 ;  /* 0x000000ff0500728c */ /* 0x000fca000bf65330 */
[----:B------:R-:W4:Y:S08]  /*3b70*/  LDC.64 R16, c[0x0][0xb10] ;  /* 0x0002c400ff107b82 */ /* 0x000f300000000a00 */
[----:B------:R-:W1:Y:S08]  /*3b80*/  LDC.64 R6, c[0x0][0xb18] ;  /* 0x0002c600ff067b82 */ /* 0x000e700000000a00 */
[----:B------:R-:W1:Y:S08]  /*3b90*/  LDC.64 R4, c[0x0][0xb28] ;  /* 0x0002ca00ff047b82 */ /* 0x000e700000000a00 */
[----:B--23--:R-:W1:Y:S02]  /*3ba0*/  LDC R22, c[0x0][0x374] ;  /* 0x0000dd00ff167b82 */ /* 0x00ce640000000800 */
.L_x_78:
[----:B------:R-:W-:Y:S02]  /*3bb0*/  LEA R0, R27, UR7, 0x3 ;  /* 0x000000071b007c11 */ /* 0x000fe4000f8e18ff */
[----:B------:R-:W-:Y:S02]  /*3bc0*/  SHF.L.U32 R3, R25, 0x1f, RZ ;  /* 0x0000001f19037819 */ /* 0x000fe400000006ff */
[----:B------:R-:W-:Y:S02]  /*3bd0*/  LEA R28, R27, UR7, 0x4 ;  /* 0x000000071b1c7c11 */ /* 0x000fe4000f8e20ff */
[----:B--2---:R-:W2:Y:S02]  /*3be0*/  SYNCS.PHASECHK.TRANS64.TRYWAIT P0, [R0+URZ+0x90], R3 ;  /* 0x00009003000075a7 */ /* 0x004ea400080011ff */
[----:B--2---:R-:W-:Y:S05]  /*3bf0*/  @!P0 BRA `(.L_x_68) ;  /* 0x0000004800348947 */ /* 0x004fea0003800000 */
.L_x_158:
[----:B------:R-:W-:Y:S01]  /*3c00*/  ISETP.GE.AND P0, PT, R26, 0x1, PT ;  /* 0x000000011a00780c */ /* 0x000fe20003f06270 */
[----:B------:R-:W3:Y:S01]  /*3c10*/  LDS.128 R28, [R28+0x120] ;  /* 0x000120001c1c7984 */ /* 0x000ee20000000c00 */
[----:B--2---:R-:W-:Y:S01]  /*3c20*/  VIADD R0, R0, 0xa0 ;  /* 0x000000a000007836 */ /* 0x004fe20000000000 */
[----:B------:R-:W-:Y:S01]  /*3c30*/  @!PT LDS RZ, [RZ] ;  /* 0x00000000fffff984 */ /* 0x000fe20000000800 */
[----:B------:R-:W-:Y:S01]  /*3c40*/  @!PT LDS RZ, [RZ] ;  /* 0x00000000fffff984 */ /* 0x000fe20000000800 */
[----:B------:R-:W-:Y:S01]  /*3c50*/  @!PT LDS RZ, [RZ] ;  /* 0x00000000fffff984 */ /* 0x000fe20000000800 */
[----:B------:R-:W-:Y:S01]  /*3c60*/  @!PT LDS RZ, [RZ] ;  /* 0x00000000fffff984 */ /* 0x000fe20000000800 */
[----:B------:R2:W-:Y:S06]  /*3c70*/  MEMBAR.ALL.CTA ;  /* 0x0000000000007992 */ /* 0x0005ec0000008000 */
[----:B--2---:R-:W2:Y:S01]  /*3c80*/  FENCE.VIEW.ASYNC.S ;  /* 0x00000000000073c6 */ /* 0x004ea20000000000 */
[----:B------:R-:W-:Y:S04]  /*3c90*/  PRMT R0, RZ, 0x654, R0 ;  /* 0x00000654ff007816 */ /* 0x000fe80000000000 */
[----:B--2---:R2:W-:Y:S01]  /*3ca0*/  SYNCS.ARRIVE.TRANS64.RED.A1T0 RZ, [R0+URZ], RZ ;  /* 0x000000ff00ff79a7 */ /* 0x0045e200081004ff */
[----:B---3--:R-:W-:Y:S11]  /*3cb0*/  LOP3.LUT P3, RZ, R30, 0x1, RZ, 0xc0, !PT ;  /* 0x000000011eff7812 */ /* 0x008ff6000786c0ff */
[----:B------:R-:W-:Y:S02]  /*3cc0*/  @!UPT UIADD3 URZ, UPT, UPT, URZ, URZ, URZ ;  /* 0x000000fffffff290 */ /* 0x000fe4000fffe0ff */
[----:B------:R-:W-:Y:S02]  /*3cd0*/  @P3 MOV R13, R28 ;  /* 0x0000001c000d3202 */ /* 0x000fe40000000f00 */
[----:B------:R-:W-:Y:S01]  /*3ce0*/  @P3 LOP3.LUT R8, R29, 0xffff, RZ, 0xc0, !PT ;  /* 0x0000ffff1d083812 */ /* 0x000fe200078ec0ff */
[----:B--2---:R-:W-:Y:S06]  /*3cf0*/  @!P0 BRA `(.L_x_69) ;  /* 0x0000000000a48947 */ /* 0x004fec0003800000 */
[----:B-1---5:R-:W-:Y:S01]  /*3d00*/  IMAD.HI.U32 R33, R22, R7, RZ ;  /* 0x0000000716217227 */ /* 0x022fe200078e00ff */
[----:B------:R-:W-:Y:S02]  /*3d10*/  ISETP.NE.AND P0, PT, R6, 0x1, PT ;  /* 0x000000010600780c */ /* 0x000fe40003f05270 */
[----:B------:R-:W-:Y:S01]  /*3d20*/  ISETP.NE.AND P2, PT, R26, 0x1, PT ;  /* 0x000000011a00780c */ /* 0x000fe20003f45270 */
[----:B----4-:R-:W-:Y:S01]  /*3d30*/  IMAD.HI.U32 R34, R19, R16, RZ ;  /* 0x0000001013227227 */ /* 0x010fe200078e00ff */
[----:B------:R-:W-:Y:S02]  /*3d40*/  SHF.R.U32.HI R33, RZ, R18, R33 ;  /* 0x00000012ff217219 */ /* 0x000fe40000011621 */
[----:B------:R-:W-:Y:S01]  /*3d50*/  ISETP.NE.AND P4, PT, R2, 0x1, PT ;  /* 0x000000010200780c */ /* 0x000fe20003f85270 */
[----:B------:R-:W-:Y:S01]  /*3d60*/  IMAD.HI.U32 R38, R13, R16, RZ ;  /* 0x000000100d267227 */ /* 0x000fe200078e00ff */
[----:B------:R-:W-:Y:S02]  /*3d70*/  SHF.R.U32.HI R34, RZ, R17, R34 ;  /* 0x00000011ff227219 */ /* 0x000fe40000011622 */
[----:B------:R-:W-:Y:S01]  /*3d80*/  SEL R3, R22, R33, !P0 ;  /* 0x0000002116037207 */ /* 0x000fe20004000000 */
[C---:B------:R-:W-:Y:S01]  /*3d90*/  IMAD.HI.U32 R33, R8.reuse, R7, RZ ;  /* 0x0000000708217227 */ /* 0x040fe200078e00ff */
[----:B------:R-:W-:Y:S02]  /*3da0*/  SEL R11, R19, R34, !P4 ;  /* 0x00000022130b7207 */ /* 0x000fe40006000000 */
[----:B------:R-:W-:Y:S01]  /*3db0*/  SHF.R.U32.HI R38, RZ, R17, R38 ;  /* 0x00000011ff267219 */ /* 0x000fe20000011626 */
[----:B------:R-:W-:Y:S01]  /*3dc0*/  IMAD.HI.U32 R40, R3, R4, RZ ;  /* 0x0000000403287227 */ /* 0x000fe200078e00ff */
[----:B------:R-:W-:Y:S03]  /*3dd0*/  SHF.R.U32.HI R33, RZ, R18, R33 ;  /* 0x00000012ff217219 */ /* 0x000fe60000011621 */
[----:B------:R-:W-:Y:S01]  /*3de0*/  IMAD.HI.U32 R34, R11, R4, RZ ;  /* 0x000000040b227227 */ /* 0x000fe200078e00ff */
[----:B------:R-:W-:Y:S02]  /*3df0*/  @P2 SHF.R.U32.HI R3, RZ, R5, R40 ;  /* 0x00000005ff032219 */ /* 0x000fe40000011628 */
[----:B------:R-:W-:Y:S02]  /*3e00*/  SEL R9, R8, R33, !P0 ;  /* 0x0000002108097207 */ /* 0x000fe40004000000 */
[----:B------:R-:W-:Y:S01]  /*3e10*/  @P2 SHF.R.U32.HI R11, RZ, R5, R34 ;  /* 0x00000005ff0b2219 */ /* 0x000fe20000011622 */
[C---:B------:R-:W-:Y:S01]  /*3e20*/  IMAD R10, R26.reuse, R3, RZ ;  /* 0x000000031a0a7224 */ /* 0x040fe200078e02ff */
[----:B------:R-:W-:Y:S01]  /*3e30*/  SEL R3, R13, R38, !P4 ;  /* 0x000000260d037207 */ /* 0x000fe20006000000 */
[C---:B------:R-:W-:Y:S03]  /*3e40*/  IMAD.HI.U32 R14, R9.reuse, R4, RZ ;  /* 0x00000004090e7227 */ /* 0x040fe600078e00ff */
[----:B------:R-:W-:Y:S01]  /*3e50*/  ISETP.GE.AND P0, PT, R9, R10, PT ;  /* 0x0000000a0900720c */ /* 0x000fe20003f06270 */
[C---:B------:R-:W-:Y:S01]  /*3e60*/  IMAD R12, R26.reuse, R11, RZ ;  /* 0x0000000b1a0c7224 */ /* 0x040fe200078e02ff */
[-C--:B------:R-:W-:Y:S04]  /*3e70*/  SHF.R.U32.HI R14, RZ, R5.reuse, R14 ;  /* 0x00000005ff0e7219 */ /* 0x080fe8000001160e */
[----:B------:R-:W-:Y:S02]  /*3e80*/  ISETP.GE.OR P0, PT, R3, R12, P0 ;  /* 0x0000000c0300720c */ /* 0x000fe40000706670 */
[----:B------:R-:W-:Y:S05]  /*3e90*/  SEL R15, R9, R14, !P2 ;  /* 0x0000000e090f7207 */ /* 0x000fea0005000000 */
[----:B------:R-:W-:Y:S04]  /*3ea0*/  IMAD.MOV R14, RZ, RZ, -R15 ;  /* 0x000000ffff0e7224 */ /* 0x000fe800078e0a0f */
[----:B------:R-:W-:Y:S02]  /*3eb0*/  IMAD R14, R26, R14, R9 ;  /* 0x0000000e1a0e7224 */ /* 0x000fe400078e0209 */
[C---:B------:R-:W-:Y:S05]  /*3ec0*/  @!P0 IMAD.HI.U32 R10, R3.reuse, R4, RZ ;  /* 0x00000004030a8227 */ /* 0x040fea00078e00ff */
[----:B------:R-:W-:Y:S04]  /*3ed0*/  @!P0 SHF.R.U32.HI R10, RZ, R5, R10 ;  /* 0x00000005ff0a8219 */ /* 0x000fe8000001160a */
[----:B------:R-:W-:Y:S01]  /*3ee0*/  @!P0 SEL R0, R3, R10, !P2 ;  /* 0x0000000a03008207 */ /* 0x000fe20005000000 */
[----:B------:R-:W-:Y:S03]  /*3ef0*/  IMAD.MOV R10, RZ, RZ, -R3 ;  /* 0x000000ffff0a7224 */ /* 0x000fe600078e0a03 */
[----:B------:R-:W-:Y:S01]  /*3f00*/  @!P0 IADD3 R15, PT, PT, R15, -R0, RZ ;  /* 0x800000000f0f8210 */ /* 0x000fe20007ffe0ff */
[----:B------:R-:W-:Y:S01]  /*3f10*/  @!P0 IMAD R0, R11, R14, R0 ;  /* 0x0000000e0b008224 */ /* 0x000fe200078e0200 */
[----:B------:R-:W-:Y:S01]  /*3f20*/  IADD3 R11, PT, PT, -R9, RZ, RZ ;  /* 0x000000ff090b7210 */ /* 0x000fe20007ffe1ff */
[----:B------:R-:W-:Y:S02]  /*3f30*/  IMAD R13, R2, R10, R13 ;  /* 0x0000000a020d7224 */ /* 0x000fe400078e020d */
[----:B------:R-:W-:Y:S02]  /*3f40*/  @!P0 IMAD R9, R15, R26, R3 ;  /* 0x0000001a0f098224 */ /* 0x000fe400078e0203 */
[----:B------:R-:W-:Y:S02]  /*3f50*/  @!P0 IMAD.MOV.U32 R3, RZ, RZ, R0 ;  /* 0x000000ffff038224 */ /* 0x000fe400078e0000 */
[----:B------:R-:W-:Y:S02]  /*3f60*/  IMAD R8, R6, R11, R8 ;  /* 0x0000000b06087224 */ /* 0x000fe400078e0208 */
[----:B------:R-:W-:Y:S02]  /*3f70*/  IMAD R13, R3, R2, R13 ;  /* 0x00000002030d7224 */ /* 0x000fe400078e020d */
[----:B------:R-:W-:Y:S02]  /*3f80*/  IMAD R8, R9, R6, R8 ;  /* 0x0000000609087224 */ /* 0x000fe400078e0208 */
.L_x_69:
[----:B------:R-:W-:Y:S05]  /*3f90*/  BRA.U UP1, `(.L_x_70) ;  /* 0x0000000101107547 */ /* 0x000fea000b800000 */
[----:B------:R-:W-:Y:S04]  /*3fa0*/  MOV R0, UR6 ;  /* 0x0000000600007c02 */ /* 0x000fe80008000f00 */
[----:B------:R-:W-:Y:S04]  /*3fb0*/  SHF.L.U32 R3, R0, 0x1f, RZ ;  /* 0x0000001f00037819 */ /* 0x000fe800000006ff */
[----:B------:R-:W2:Y:S02]  /*3fc0*/  SYNCS.PHASECHK.TRANS64.TRYWAIT P0, [UR7+0x88], R3 ;  /* 0x00008803ff0075a7 */ /* 0x000ea40008001107 */
[----:B--2---:R-:W-:Y:S05]  /*3fd0*/  @!P0 BRA `(.L_x_71) ;  /* 0x0000004400508947 */ /* 0x004fea0003800000 */
.L_x_70:
[----:B------:R-:W-:Y:S02]  /*3fe0*/  R2UR UR35, R21 ;  /* 0x00000000152372ca */ /* 0x000fe400000e0000 */
[----:B------:R-:W-:Y:S02]  /*3ff0*/  R2UR UR34, R20 ;  /* 0x00000000142272ca */ /* 0x000fe400000e0000 */
[----:B------:R-:W-:Y:S02]  /*4000*/  ISETP.NE.U32.AND P2, PT, RZ, UR4, PT ;  /* 0x00000004ff007c0c */ /* 0x000fe4000bf45070 */
[----:B------:R-:W-:Y:S02]  /*4010*/  SHF.L.U32 R12, R32, 0x1f, RZ ;  /* 0x0000001f200c7819 */ /* 0x000fe400000006ff */
[----:B------:R-:W-:Y:S05]  /*4020*/  ISETP.NE.AND.EX P2, PT, RZ, UR5, PT, P2 ;  /* 0x00000005ff007c0c */ /* 0x000fea000bf45320 */
[----:B------:R-:W-:Y:S02]  /*4030*/  USHF.L.U32 UR35, UR35, 0x6, URZ ;  /* 0x0000000623237899 */ /* 0x000fe400080006ff */
[----:B------:R-:W-:Y:S01]  /*4040*/  USHF.L.U32 UR34, UR34, 0x7, URZ ;  /* 0x0000000722227899 */ /* 0x000fe200080006ff */
[----:B------:R-:W-:Y:S11]  /*4050*/  BRA.U !UP3, `(.L_x_72) ;  /* 0x000000010b347547 */ /* 0x000ff6000b800000 */
[----:B------:R-:W-:Y:S01]  /*4060*/  UPLOP3.LUT UP0, UPT, UPT, UPT, UP2, 0x80, 0x8 ;  /* 0x000000000008789c */ /* 0x000fe20003f0f020 */
[----:B--2---:R-:W-:Y:S02]  /*4070*/  HFMA2 R0, -RZ, RZ, 0, 5.9604644775390625e-08 ;  /* 0x00000001ff007431 */ /* 0x004fe400000001ff */
[----:B------:R-:W-:Y:S03]  /*4080*/  IMAD.MOV.U32 R59, RZ, RZ, 0x1 ;  /* 0x00000001ff3b7424 */ /* 0x000fe600078e00ff */
[----:B------:R-:W-:Y:S05]  /*4090*/  PLOP3.LUT P0, PT, PT, PT, UP0, 0x80, 0x8 ;  /* 0x000000000008781c */ /* 0x000fea0003f0f008 */
[----:B------:R-:W2:Y:S01]  /*40a0*/  @UP0 LDCU.64 UR10, c[0x0][0x888] ;  /* 0x00011100ff0a07ac */ /* 0x000ea20008000a00 */
[----:B------:R-:W-:Y:S07]  /*40b0*/  @UP0 UIMAD UR8, UR36, UR4, URZ ;  /* 0x00000004240802a4 */ /* 0x000fee000f8e02ff */
[----:B------:R-:W-:Y:S01]  /*40c0*/  @!P0 PRMT R59, R0, 0x7610, R59 ;  /* 0x00007610003b8816 */ /* 0x000fe2000000003b */
[----:B--2---:R-:W-:Y:S03]  /*40d0*/  @UP0 UIMAD.WIDE UR10, UR8, 0x4, UR10 ;  /* 0x00000004080a08a5 */ /* 0x004fe6000f8e020a */
[----:B------:R-:W2:Y:S03]  /*40e0*/  @!UP0 LDCU UR8, c[0x0][0x880] ;  /* 0x00011000ff0887ac */ /* 0x000ea60008000800 */
[----:B------:R-:W-:Y:S01]  /*40f0*/  IMAD.U32 R10, RZ, RZ, UR10 ;  /* 0x0000000aff0a7e24 */ /* 0x000fe2000f8e00ff */
[----:B------:R-:W-:Y:S05]  /*4100*/  MOV R11, UR11 ;  /* 0x0000000b000b7c02 */ /* 0x000fea0008000f00 */
[----:B-----5:R3:W5:Y:S02]  /*4110*/  @P0 LDG.E R35, desc[UR46][R10.64] ;  /* 0x0000002e0a230981 */ /* 0x020764000c1e1900 */
[----:B--23--:R-:W-:Y:S07]  /*4120*/  @!P0 IMAD.U32 R35, RZ, RZ, UR8 ;  /* 0x00000008ff238e24 */ /* 0x00cfee000f8e00ff */
.L_x_72:
[----:B-----5:R-:W-:Y:S01]  /*4130*/  @!P2 FSETP.EQ.AND P0, PT, R35, RZ, PT ;  /* 0x000000ff2300a20b */ /* 0x020fe20003f02000 */
[----:B------:R-:W-:Y:S01]  /*4140*/  @!UPT UIADD3 URZ, UPT, UPT, URZ, URZ, URZ ;  /* 0x000000fffffff290 */ /* 0x000fe2000fffe0ff */
[----:B------:R-:W-:Y:S11]  /*4150*/  @!P2 BRA `(.L_x_73) ;  /* 0x000000000014a947 */ /* 0x000ff60003800000 */
[----:B------:R-:W-:Y:S02]  /*4160*/  LOP3.LUT P2, RZ, R59, 0xff, RZ, 0xc0, !PT ;  /* 0x000000ff3bff7812 */ /* 0x000fe4000784c0ff */
[----:B------:R-:W-:Y:S04]  /*4170*/  PLOP3.LUT P0, PT, PT, PT, UP0, 0x80, 0x8 ;  /* 0x000000000008781c */ /* 0x000fe80003f0f008 */
[----:B------:R-:W-:Y:S07]  /*4180*/  PLOP3.LUT P0, PT, P0, PT, PT, 0x8, 0x80 ;  /* 0x000000000080781c */ /* 0x000fee000070e170 */
[----:B------:R-:W-:Y:S11]  /*4190*/  @P2 FSETP.EQ.AND P0, PT, R35, RZ, PT ;  /* 0x000000ff2300220b */ /* 0x000ff60003f02000 */
[----:B------:R-:W-:Y:S02]  /*41a0*/  @!UPT UIADD3 URZ, UPT, UPT, URZ, URZ, URZ ;  /* 0x000000fffffff290 */ /* 0x000fe4000fffe0ff */
.L_x_73:
[----:B------:R-:W3:Y:S01]  /*41b0*/  SYNCS.PHASECHK.TRANS64.TRYWAIT P2, [UR7+0x60], R12 ;  /* 0x0000600cff0075a7 */ /* 0x000ee20008041107 */
[----:B------:R-:W-:Y:S04]  /*41c0*/  ELECT P4, URZ, PT ;  /* 0x0000000000ff782f */ /* 0x000fe80003880000 */
[----:B------:R-:W-:Y:S11]  /*41d0*/  PLOP3.LUT P4, PT, P0, P4, PT, 0xf2, 0x2f ;  /* 0x00000000002f781c */ /* 0x000ff60000789e72 */
[----:B------:R-:W-:Y:S02]  /*41e0*/  @!UPT UIADD3 URZ, UPT, UPT, URZ, URZ, URZ ;  /* 0x000000fffffff290 */ /* 0x000fe4000fffe0ff */
[----:B-1----:R-:W-:Y:S05]  /*41f0*/  @!P4 IADD3 R9, P0, PT, R36, 0x580, RZ ;  /* 0x000005802409c810 */ /* 0x002fea0007f1e0ff */
[----:B--2---:R-:W-:Y:S01]  /*4200*/  @!P4 IMAD.X R0, RZ, RZ, R37, P0 ;  /* 0x000000ffff00c224 */ /* 0x004fe200000e0625 */
[----:B---3--:R-:W-:Y:S07]  /*4210*/  @!P2 BRA `(.L_x_74) ;  /* 0x0000004000d8a947 */ /* 0x008fee0003800000 */
.L_x_161:
[----:B------:R-:W-:Y:S01]  /*4220*/  @!P4 R2UR UR8, R0 ;  /* 0x000000000008c2ca */ /* 0x000fe200000e0000 */
[----:B------:R-:W-:Y:S01]  /*4230*/  VOTEU.ALL UP1, P4 ;  /* 0x0000000000ff7886 */ /* 0x000fe20002020000 */
[----:B------:R-:W-:Y:S01]  /*4240*/  @!P4 R2UR UR9, R9 ;  /* 0x000000000909c2ca */ /* 0x000fe200000e0000 */
[----:B------:R-:W-:Y:S01]  /*4250*/  @!P4 IMAD.MOV.U32 R0, RZ, RZ, 0x1000 ;  /* 0x00001000ff00c424 */ /* 0x000fe200078e00ff */
[----:B------:R-:W-:Y:S01]  /*4260*/  UMOV UR10, 0x0 ;  /* 0x00000000000a7882 */ /* 0x000fe20000000000 */
[----:B------:R-:W-:Y:S01]  /*4270*/  UMOV UR11, 0x10000000 ;  /* 0x10000000000b7882 */ /* 0x000fe20000000000 */
[----:B------:R-:W-:Y:S01]  /*4280*/  @!UP1 UIADD3 UR32, UPT, UPT, UR7, 0x200, URZ ;  /* 0x0000020007209890 */ /* 0x000fe2000fffe0ff */
[----:B------:R-:W-:Y:S01]  /*4290*/  @!P4 IADD3 R9, P0, PT, R36, 0x580, RZ ;  /* 0x000005802409c810 */ /* 0x000fe20007f1e0ff */
[----:B------:R-:W-:Y:S05]  /*42a0*/  VOTEU.ALL UP1, P4 ;  /* 0x0000000000ff7886 */ /* 0x000fea0002020000 */
[----:B------:R-:W-:Y:S01]  /*42b0*/  IMAD.U32 R11, RZ, RZ, UR8 ;  /* 0x00000008ff0b7e24 */ /* 0x000fe2000f8e00ff */
[----:B------:R-:W-:Y:S01]  /*42c0*/  UPRMT UR8, UR37, 0x654, UR33 ;  /* 0x0000065425087896 */ /* 0x000fe20008000021 */
[----:B------:R-:W-:Y:S03]  /*42d0*/  IMAD.U32 R10, RZ, RZ, UR9 ;  /* 0x00000009ff0a7e24 */ /* 0x000fe6000f8e00ff */
[----:B------:R-:W-:Y:S02]  /*42e0*/  @!P4 R2UR UR15, R11 ;  /* 0x000000000b0fc2ca */ /* 0x000fe400000e0000 */
[----:B------:R-:W-:Y:S11]  /*42f0*/  @!P4 R2UR UR14, R10 ;  /* 0x000000000a0ec2ca */ /* 0x000ff600000e0000 */
[----:B------:R-:W-:Y:S02]  /*4300*/  @!UPT UIADD3 URZ, UPT, UPT, URZ, URZ, URZ ;  /* 0x000000fffffff290 */ /* 0x000fe4000fffe0ff */
[----:B------:R2:W-:Y:S01]  /*4310*/  @!UP1 UTMALDG.3D [UR32], [UR14], desc[UR10] ;  /* 0x00000a200e0095b4 */ /* 0x0005e20008011000 */
[----:B------:R3:W-:Y:S01]  /*4320*/  @!P4 SYNCS.ARRIVE.TRANS64.RED.A0TR RZ, [UR7+0x40], R0 ;  /* 0x00004000ffffc9a7 */ /* 0x0007e20008300407 */
[----:B------:R-:W-:Y:S01]  /*4330*/  SYNCS.ARRIVE.TRANS64.RED.A1T0 RZ, [UR8], RZ ;  /* 0x000000ffffff79a7 */ /* 0x000fe20008100408 */
[----:B---3--:R-:W-:Y:S01]  /*4340*/  @!P4 IMAD.X R0, RZ, RZ, R37, P0 ;  /* 0x000000ffff00c224 */ /* 0x008fe200000e0625 */
[----:B------:R-:W3:Y:S02]  /*4350*/  SYNCS.PHASECHK.TRANS64.TRYWAIT P2, [UR7+0x68], R12 ;  /* 0x0000680cff0075a7 */ /* 0x000ee40008041107 */
[----:B--23--:R-:W-:Y:S05]  /*4360*/  @!P2 BRA `(.L_x_75) ;  /* 0x00000040009ca947 */ /* 0x00cfea0003800000 */
.L_x_163:
        /* <DEDUP_REMOVED lines=8> */
[----:B------:R-:W-:Y:S01]  /*43f0*/  @!UP1 UIADD3 UR24, UPT, UPT, UR7, 0x1200, URZ ;  /* 0x0000120007189890 */ /* 0x000fe2000fffe0ff */
[----:B------:R-:W-:Y:S01]  /*4400*/  VOTEU.ALL UP1, P4 ;  /* 0x0000000000ff7886 */ /* 0x000fe20002020000 */
[----:B------:R-:W-:Y:S01]  /*4410*/  UMOV UR27, UR35 ;  /* 0x00000023001b7c82 */ /* 0x000fe20008000000 */
[----:B------:R-:W-:Y:S02]  /*4420*/  UMOV UR28, UR36 ;  /* 0x00000024001c7c82 */ /* 0x000fe40008000000 */
[----:B------:R-:W-:Y:S01]  /*4430*/  IMAD.U32 R11, RZ, RZ, UR8 ;  /* 0x00000008ff0b7e24 */ /* 0x000fe2000f8e00ff */
[----:B------:R-:W-:Y:S01]  /*4440*/  UPRMT UR8, UR37, 0x654, UR25 ;  /* 0x0000065425087896 */ /* 0x000fe20008000019 */
[----:B------:R-:W-:Y:S02]  /*4450*/  IMAD.U32 R10, RZ, RZ, UR9 ;  /* 0x00000009ff0a7e24 */ /* 0x000fe4000f8e00ff */
[----:B------:R-:W-:Y:S01]  /*4460*/  @!P4 IMAD.X R20, RZ, RZ, R37, P0 ;  /* 0x000000ffff14c224 */ /* 0x000fe200000e0625 */
[----:B------:R-:W-:Y:S02]  /*4470*/  @!P4 R2UR UR15, R11 ;  /* 0x000000000b0fc2ca */ /* 0x000fe400000e0000 */
[----:B------:R-:W-:Y:S11]  /*4480*/  @!P4 R2UR UR14, R10 ;  /* 0x000000000a0ec2ca */ /* 0x000ff600000e0000 */
[----:B------:R-:W-:Y:S02]  /*4490*/  @!UPT UIADD3 URZ, UPT, UPT, URZ, URZ, URZ ;  /* 0x000000fffffff290 */ /* 0x000fe4000fffe0ff */
[----:B------:R2:W-:Y:S01]  /*44a0*/  @!UP1 UTMALDG.3D [UR24], [UR14], desc[UR10] ;  /* 0x00000a180e0095b4 */ /* 0x0005e20008011000 */
[----:B------:R2:W-:Y:S01]  /*44b0*/  @!P4 SYNCS.ARRIVE.TRANS64.RED.A0TR RZ, [UR7+0x48], R0 ;  /* 0x00004800ffffc9a7 */ /* 0x0005e20008300407 */
[----:B------:R-:W-:Y:S01]  /*44c0*/  SYNCS.ARRIVE.TRANS64.RED.A1T0 RZ, [UR8], RZ ;  /* 0x000000ffffff79a7 */ /* 0x000fe20008100408 */
[----:B------:R-:W3:Y:S02]  /*44d0*/  SYNCS.PHASECHK.TRANS64.TRYWAIT P2, [UR7+0x70], R12 ;  /* 0x0000700cff0075a7 */ /* 0x000ee40008041107 */
[----:B--23--:R-:W-:Y:S05]  /*44e0*/  @!P2 BRA `(.L_x_76) ;  /* 0x000000400054a947 */ /* 0x00cfea0003800000 */
.L_x_165:
[----:B------:R-:W2:Y:S01]  /*44f0*/  LDC.64 R14, c[0x0][0xb10] ;  /* 0x0002c400ff0e7b82 */ /* 0x000ea20000000a00 */
[----:B------:R-:W-:Y:S01]  /*4500*/  @!P4 R2UR UR8, R20 ;  /* 0x000000001408c2ca */ /* 0x000fe200000e0000 */
[----:B------:R-:W-:Y:S01]  /*4510*/  VOTEU.ALL UP1, P4 ;  /* 0x0000000000ff7886 */ /* 0x000fe20002020000 */
[----:B------:R-:W-:Y:S01]  /*4520*/  @!P4 R2UR UR9, R21 ;  /* 0x000000001509c2ca */ /* 0x000fe200000e0000 */
[----:B------:R-:W-:Y:S01]  /*4530*/  UMOV UR10, 0x0 ;  /* 0x00000000000a7882 */ /* 0x000fe20000000000 */
[----:B------:R-:W-:Y:S03]  /*4540*/  UMOV UR11, 0x10000000 ;  /* 0x10000000000b7882 */ /* 0x000fe60000000000 */
[----:B------:R-:W3:Y:S01]  /*4550*/  LDC.64 R10, c[0x0][0xb18] ;  /* 0x0002c600ff0a7b82 */ /* 0x000ee20000000a00 */
[----:B------:R-:W-:Y:S01]  /*4560*/  @!UP1 UIADD3 UR18, UPT, UPT, UR34, 0x40, URZ ;  /* 0x0000004022129890 */ /* 0x000fe2000fffe0ff */
[----:B------:R-:W-:Y:S01]  /*4570*/  @P3 SHF.R.U32.HI R24, RZ, 0x10, R29 ;  /* 0x00000010ff183819 */ /* 0x000fe2000001161d */
[----:B------:R-:W-:Y:S01]  /*4580*/  @!UP1 UIADD3 UR16, UPT, UPT, UR7, 0x2200, URZ ;  /* 0x0000220007109890 */ /* 0x000fe2000fffe0ff */
[----:B------:R-:W-:Y:S01]  /*4590*/  VIADD R27, R27, 0x1 ;  /* 0x000000011b1b7836 */ /* 0x000fe20000000000 */
[----:B------:R-:W-:Y:S03]  /*45a0*/  VOTEU.ALL UP1, P4 ;  /* 0x0000000000ff7886 */ /* 0x000fe60002020000 */
[----:B------:R-:W5:Y:S01]  /*45b0*/  @!P1 LDC R0, c[0x0][0xb20] ;  /* 0x0002c800ff009b82 */ /* 0x000f620000000800 */
[----:B------:R-:W-:Y:S01]  /*45c0*/  UMOV UR19, UR35 ;  /* 0x0000002300137c82 */ /* 0x000fe20008000000 */
[----:B------:R-:W-:Y:S01]  /*45d0*/  IMAD.U32 R21, RZ, RZ, UR8 ;  /* 0x00000008ff157e24 */ /* 0x000fe2000f8e00ff */
[----:B------:R-:W-:Y:S05]  /*45e0*/  UMOV UR20, UR36 ;  /* 0x0000002400147c82 */ /* 0x000fea0008000000 */
[----:B-1----:R-:W1:Y:S01]  /*45f0*/  @!P1 LDC R3, c[0x0][0xb0c] ;  /* 0x0002c300ff039b82 */ /* 0x002e620000000800 */
[----:B------:R-:W-:Y:S01]  /*4600*/  IMAD.U32 R20, RZ, RZ, UR9 ;  /* 0x00000009ff147e24 */ /* 0x000fe2000f8e00ff */
[----:B------:R-:W-:Y:S01]  /*4610*/  UPRMT UR8, UR37, 0x654, UR17 ;  /* 0x0000065425087896 */ /* 0x000fe20008000011 */
[----:B------:R-:W-:Y:S03]  /*4620*/  @!P4 R2UR UR15, R21 ;  /* 0x00000000150fc2ca */ /* 0x000fe600000e0000 */
[----:B------:R-:W-:Y:S01]  /*4630*/  @!P4 R2UR UR14, R20 ;  /* 0x00000000140ec2ca */ /* 0x000fe200000e0000 */
[----:B------:R-:W-:Y:S11]  /*4640*/  @!P4 IMAD.MOV.U32 R20, RZ, RZ, 0x1000 ;  /* 0x00001000ff14c424 */ /* 0x000ff600078e00ff */
[----:B------:R-:W-:Y:S01]  /*4650*/  @!UPT UIADD3 URZ, UPT, UPT, URZ, URZ, URZ ;  /* 0x000000fffffff290 */ /* 0x000fe2000fffe0ff */
[----:B------:R1:W-:Y:S01]  /*4660*/  @!UP1 UTMALDG.3D [UR16], [UR14], desc[UR10] ;  /* 0x00000a100e0095b4 */ /* 0x0003e20008011000 */
[----:B------:R1:W-:Y:S02]  /*4670*/  @!P4 SYNCS.ARRIVE.TRANS64.RED.A0TR RZ, [UR7+0x50], R20 ;  /* 0x00005014ffffc9a7 */ /* 0x0003e40008300407 */
[----:B-1----:R-:W-:Y:S01]  /*4680*/  @!P1 ISETP.NE.AND P2, PT, R3, 0x1, PT ;  /* 0x000000010300980c */ /* 0x002fe20003f45270 */
[C---:B--2---:R-:W-:Y:S01]  /*4690*/  @!P1 IMAD.HI.U32 R14, R13.reuse, R14, RZ ;  /* 0x0000000e0d0e9227 */ /* 0x044fe200078e00ff */
[----:B---3--:R-:W-:Y:S03]  /*46a0*/  @!P1 ISETP.NE.AND P0, PT, R10, 0x1, PT ;  /* 0x000000010a00980c */ /* 0x008fe60003f05270 */
[C---:B------:R-:W-:Y:S01]  /*46b0*/  @!P1 IMAD.HI.U32 R11, R8.reuse, R11, RZ ;  /* 0x0000000b080b9227 */ /* 0x040fe200078e00ff */
[----:B------:R-:W-:Y:S04]  /*46c0*/  @!P1 SHF.R.U32.HI R14, RZ, R15, R14 ;  /* 0x0000000fff0e9219 */ /* 0x000fe8000001160e */
[----:B-----5:R-:W-:Y:S01]  /*46d0*/  @!P1 SHF.R.U32.HI R9, RZ, R0, R11 ;  /* 0x00000000ff099219 */ /* 0x020fe2000001160b */
[----:B------:R-:W-:Y:S01]  /*46e0*/  SYNCS.ARRIVE.TRANS64.RED.A1T0 RZ, [UR8], RZ ;  /* 0x000000ffffff79a7 */ /* 0x000fe20008100408 */
[----:B------:R-:W-:Y:S02]  /*46f0*/  @!P1 SEL R14, R13, R14, !P2 ;  /* 0x0000000e0d0e9207 */ /* 0x000fe40005000000 */
[----:B------:R-:W-:Y:S01]  /*4700*/  @!P1 SEL R9, R8, R9, !P0 ;  /* 0x0000000908099207 */ /* 0x000fe20004000000 */
[----:B------:R-:W1:Y:S04]  /*4710*/  SYNCS.PHASECHK.TRANS64.TRYWAIT P5, [UR7+0x78], R12 ;  /* 0x0000780cff0075a7 */ /* 0x000e6800080a1107 */
[----:B------:R-:W-:Y:S02]  /*4720*/  @!P1 IMAD.IADD R0, R9, 0x1, -R14 ;  /* 0x0000000109009824 */ /* 0x000fe400078e0a0e */
[----:B------:R-:W-:Y:S02]  /*4730*/  @!P1 IMAD.IADD R9, R14, 0x1, -R9 ;  /* 0x000000010e099824 */ /* 0x000fe400078e0a09 */
[----:B------:R-:W-:Y:S02]  /*4740*/  @!P1 IMAD R13, R0, R3, R13 ;  /* 0x00000003000d9224 */ /* 0x000fe400078e020d */
[----:B------:R-:W-:Y:S01]  /*4750*/  @!P1 IMAD R8, R9, R10, R8 ;  /* 0x0000000a09089224 */ /* 0x000fe200078e0208 */
[----:B-1----:R-:W-:Y:S06]  /*4760*/  @!P5 BRA `(.L_x_77) ;  /* 0x0000003c00ccd947 */ /* 0x002fec0003800000 */
.L_x_167:
[----:B-1----:R-:W-:Y:S01]  /*4770*/  @!P4 IADD3 R3, P0, PT, R36, 0x580, RZ ;  /* 0x000005802403c810 */ /* 0x002fe20007f1e0ff */
[----:B------:R-:W-:Y:S01]  /*4780*/  VOTEU.ALL UP1, P4 ;  /* 0x0000000000ff7886 */ /* 0x000fe20002020000 */
[----:B------:R-:W-:Y:S01]  /*4790*/  UMOV UR18, 0x0 ;  /* 0x0000000000127882 */ /* 0x000fe20000000000 */
[----:B------:R-:W-:Y:S01]  /*47a0*/  UMOV UR19, 0x10000000 ;  /* 0x1000000000137882 */ /* 0x000fe20000000000 */
[----:B------:R-:W-:Y:S01]  /*47b0*/  @!P4 R2UR UR9, R3 ;  /* 0x000000000309c2ca */ /* 0x000fe200000e0000 */
[----:B------:R-:W-:Y:S01]  /*47c0*/  @!P4 IMAD.X R0, RZ, RZ, R37, P0 ;  /* 0x000000ffff00c224 */ /* 0x000fe200000e0625 */
[----:B------:R-:W-:Y:S01]  /*47d0*/  @!UP1 UIADD3 UR10, UPT, UPT, UR34, 0x60, URZ ;  /* 0x00000060220a9890 */ /* 0x000fe2000fffe0ff */
[----:B------:R-:W-:Y:S01]  /*47e0*/  ISETP.NE.AND P0, PT, R27, 0x2, PT ;  /* 0x000000021b00780c */ /* 0x000fe20003f05270 */
[----:B------:R-:W-:Y:S01]  /*47f0*/  UMOV UR11, UR35 ;  /* 0x00000023000b7c82 */ /* 0x000fe20008000000 */
[----:B------:R-:W-:Y:S01]  /*4800*/  UMOV UR12, UR36 ;  /* 0x00000024000c7c82 */ /* 0x000fe20008000000 */
[----:B------:R-:W-:Y:S01]  /*4810*/  @!P4 R2UR UR8, R0 ;  /* 0x000000000008c2ca */ /* 0x000fe200000e0000 */
[----:B------:R-:W-:Y:S01]  /*4820*/  IMAD.IADD R20, R8, 0x1, R58 ;  /* 0x0000000108147824 */ /* 0x000fe200078e023a */
[----:B------:R-:W-:Y:S01]  /*4830*/  @P3 R2UR UR36, R24 ;  /* 0x00000000182432ca */ /* 0x000fe200000e0000 */
[----:B------:R-:W-:Y:S01]  /*4840*/  IMAD.IADD R21, R13, 0x1, R60 ;  /* 0x000000010d157824 */ /* 0x000fe200078e023c */
[----:B------:R-:W-:Y:S02]  /*4850*/  SEL R0, RZ, 0x1, P0 ;  /* 0x00000001ff007807 */ /* 0x000fe40000000000 */
[----:B------:R-:W-:Y:S01]  /*4860*/  LOP3.LUT R32, R32, 0x1, RZ, 0x3c, !PT ;  /* 0x0000000120207812 */ /* 0x000fe200078e3cff */
[----:B------:R-:W-:Y:S01]  /*4870*/  IMAD.U32 R10, RZ, RZ, UR9 ;  /* 0x00000009ff0a7e24 */ /* 0x000fe2000f8e00ff */
[----:B------:R-:W-:Y:S01]  /*4880*/  @!UP1 UIADD3 UR9, UPT, UPT, UR7, 0x58, URZ ;  /* 0x0000005807099890 */ /* 0x000fe2000fffe0ff */
[----:B------:R-:W-:Y:S02]  /*4890*/  LOP3.LUT R25, R25, R0, RZ, 0x3c, !PT ;  /* 0x0000000019197212 */ /* 0x000fe400078e3cff */
[----:B------:R-:W-:Y:S02]  /*48a0*/  SEL R27, R27, RZ, P0 ;  /* 0x000000ff1b1b7207 */ /* 0x000fe40000000000 */
[----:B------:R-:W-:Y:S01]  /*48b0*/  IMAD.U32 R11, RZ, RZ, UR8 ;  /* 0x00000008ff0b7e24 */ /* 0x000fe2000f8e00ff */
[----:B------:R-:W-:Y:S01]  /*48c0*/  @!P4 R2UR UR14, R10 ;  /* 0x000000000a0ec2ca */ /* 0x000fe200000e0000 */
[----:B------:R-:W-:Y:S01]  /*48d0*/  @!UP1 UIADD3 UR8, UPT, UPT, UR7, 0x3200, URZ ;  /* 0x0000320007089890 */ /* 0x000fe2000fffe0ff */
[----:B------:R-:W-:Y:S02]  /*48e0*/  VOTEU.ALL UP1, P4 ;  /* 0x0000000000ff7886 */ /* 0x000fe40002020000 */
[----:B------:R-:W-:Y:S11]  /*48f0*/  @!P4 R2UR UR15, R11 ;  /* 0x000000000b0fc2ca */ /* 0x000ff600000e0000 */
[----:B------:R-:W-:Y:S02]  /*4900*/  @!UPT UIADD3 URZ, UPT, UPT, URZ, URZ, URZ ;  /* 0x000000fffffff290 */ /* 0x000fe4000fffe0ff */
[----:B------:R2:W-:Y:S01]  /*4910*/  @!UP1 UTMALDG.3D [UR8], [UR14], desc[UR18] ;  /* 0x000012080e0095b4 */ /* 0x0005e20008011000 */
[----:B------:R2:W-:Y:S01]  /*4920*/  @!P4 SYNCS.ARRIVE.TRANS64.RED.A0TR RZ, [UR7+0x58], R23 ;  /* 0x00005817ffffc9a7 */ /* 0x0005e20008300407 */
[----:B------:R-:W-:Y:S01]  /*4930*/  UPLOP3.LUT UP1, UPT, UPT, UPT, UPT, 0x80, 0x8 ;  /* 0x000000000008789c */ /* 0x000fe20003f2f070 */
[----:B------:R-:W-:Y:S01]  /*4940*/  SYNCS.ARRIVE.TRANS64.RED.A1T0 RZ, [UR13], RZ ;  /* 0x000000ffffff79a7 */ /* 0x000fe2000810040d */
[----:B------:R-:W-:Y:S09]  /*4950*/  @P3 BRA `(.L_x_78) ;  /* 0xfffffff000943947 */ /* 0x000ff2000383ffff */
[----:B------:R-:W-:-:S04]  /*4960*/  SHF.L.U32 R3, R32, 0x1f, RZ ;  /* 0x0000001f20037819 */ /* 0x000fc800000006ff */
[----:B------:R-:W1:Y:S02]  /*4970*/  SYNCS.PHASECHK.TRANS64.TRYWAIT P0, [UR7+0x60], R3 ;  /* 0x00006003ff0075a7 */ /* 0x000e640008001107 */
[----:B-1----:R-:W-:Y:S05]  /*4980*/  @!P0 BRA `(.L_x_79) ;  /* 0x0000003c005c8947 */ /* 0x002fea0003800000 */
.L_x_169:
[----:B------:R-:W3:Y:S02]  /*4990*/  SYNCS.PHASECHK.TRANS64.TRYWAIT P0, [UR7+0x68], R3 ;  /* 0x00006803ff0075a7 */ /* 0x000ee40008001107 */
[----:B---3--:R-:W-:Y:S05]  /*49a0*/  @!P0 BRA `(.L_x_80) ;  /* 0x0000003c006c8947 */ /* 0x008fea0003800000 */
.L_x_171:
[----:B------:R-:W3:Y:S02]  /*49b0*/  SYNCS.PHASECHK.TRANS64.TRYWAIT P0, [UR7+0x70], R3 ;  /* 0x00007003ff0075a7 */ /* 0x000ee40008001107 */
[----:B---3--:R-:W-:Y:S05]  /*49c0*/  @!P0 BRA `(.L_x_81) ;  /* 0x0000003c007c8947 */ /* 0x008fea0003800000 */
.L_x_173:
[----:B-1----:R-:W-:-:S07]  /*49d0*/  MOV R0, UR7 ;  /* 0x0000000700007c02 */ /* 0x002fce0008000f00 */
.L_x_82:
[----:B-1----:R-:W-:-:S04]  /*49e0*/  SHF.L.U32 R3, R32, 0x1f, RZ ;  /* 0x0000001f20037819 */ /* 0x002fc800000006ff */
[----:B------:R1:W3:Y:S03]  /*49f0*/  SYNCS.PHASECHK.TRANS64.TRYWAIT P0, [R0+URZ+0x78], R3 ;  /* 0x00007803000075a7 */ /* 0x0002e600080011ff */
[----:B---3--:R-:W-:Y:S05]  /*4a00*/  @!P0 NANOSLEEP.SYNCS 0x989680 ;  /* 0x009896800000895d */ /* 0x008fea0003900000 */
[----:B------:R-:W3:Y:S02]  /*4a10*/  @!P0 SYNCS.PHASECHK.TRANS64 P0, [R0+URZ+0x78], R3 ;  /* 0x00007803000085a7 */ /* 0x000ee400080010ff */
[----:B--23--:R-:W-:Y:S05]  /*4a20*/  @P0 EXIT ;  /* 0x000000000000094d */ /* 0x00cfea0003800000 */
[----:B------:R-:W-:Y:S05]  /*4a30*/  BRA `(.L_x_82) ;  /* 0xfffffffc00e87947 */ /* 0x000fea000383ffff */
.L_x_67:
[----:B------:R-:W-:-:S06]  /*4a40*/  UISETP.GE.AND UP1, UPT, UR8, 0x4, UPT ;  /* 0x000000040800788c */ /* 0x000fcc000bf26270 */
[----:B------:R-:W-:-:S13]  /*4a50*/  PLOP3.LUT P0, PT, PT, PT, UP1, 0x80, 0x8 ;  /* 0x000000000008781c */ /* 0x000fda0003f0f018 */
[----:B------:R-:W-:Y:S05]  /*4a60*/  @!P0 EXIT ;  /* 0x000000000000894d */ /* 0x000fea0003800000 */
[----:B------:R-:W-:Y:S01]  /*4a70*/  BAR.SYNC.DEFER_BLOCKING 0x6, 0xa0 ;  /* 0x0182800000007b1d */ /* 0x000fe20000010000 */
[C---:B------:R-:W-:Y:S01]  /*4a80*/  IMAD.SHL.U32 R7, R72.reuse, 0x20, RZ ;  /* 0x0000002048077824 */ /* 0x040fe200078e00ff */
[C---:B------:R-:W-:Y:S01]  /*4a90*/  LOP3.LUT P0, RZ, R72.reuse, 0x4, RZ, 0xc0, !PT ;  /* 0x0000000448ff7812 */ /* 0x040fe2000780c0ff */
[C---:B------:R-:W-:Y:S01]  /*4aa0*/  IMAD.SHL.U32 R64, R72.reuse, 0x10, RZ ;  /* 0x0000001048407824 */ /* 0x040fe200078e00ff */
[----:B------:R-:W-:Y:S01]  /*4ab0*/  CS2R R68, SRZ ;  /* 0x0000000000447805 */ /* 0x000fe2000001ff00 */
[C---:B------:R-:W-:Y:S01]  /*4ac0*/  IMAD.SHL.U32 R5, R72.reuse, 0x4, RZ ;  /* 0x0000000448057824 */ /* 0x040fe200078e00ff */
[----:B------:R-:W-:Y:S02]  /*4ad0*/  UMOV UR48, 0x400 ;  /* 0x0000040000307882 */ /* 0x000fe40000000000 */
[----:B------:R-:W1:Y:S01]  /*4ae0*/  LDC R63, c[0x0][0x370] ;  /* 0x0000dc00ff3f7b82 */ /* 0x000e620000000800 */
[----:B------:R-:W-:Y:S01]  /*4af0*/  ULEA UR48, UR37, UR48, 0x18 ;  /* 0x0000003025307291 */ /* 0x000fe2000f8ec0ff */
[----:B------:R-:W-:Y:S01]  /*4b00*/  LOP3.LUT R0, R7, 0xc0, RZ, 0xc0, !PT ;  /* 0x000000c007007812 */ /* 0x000fe200078ec0ff */
[----:B------:R-:W-:Y:S01]  /*4b10*/  IMAD.U32 R32, R72, 0x10000, RZ ;  /* 0x0001000048207824 */ /* 0x000fe200078e00ff */
[----:B------:R-:W-:Y:S01]  /*4b20*/  LOP3.LUT R64, R64, 0x600, RZ, 0xc0, !PT ;  /* 0x0000060040407812 */ /* 0x000fe200078ec0ff */
[----:B------:R-:W-:Y:S01]  /*4b30*/  UIADD3 UR4, UPT, UPT, UR48, 0x200, URZ ;  /* 0x0000020030047890 */ /* 0x000fe2000fffe0ff */
[----:B------:R-:W-:Y:S01]  /*4b40*/  LOP3.LUT R5, R0, 0x18, R5, 0xf8, !PT ;  /* 0x0000001800057812 */ /* 0x000fe200078ef805 */
[----:B------:R-:W-:Y:S01]  /*4b50*/  IMAD.MOV.U32 R71, RZ, RZ, 0x20 ;  /* 0x00000020ff477424 */ /* 0x000fe200078e00ff */
[----:B------:R-:W2:Y:S01]  /*4b60*/  LDC R28, c[0x0][0xb0c] ;  /* 0x0002c300ff1c7b82 */ /* 0x000ea20000000800 */
[----:B------:R-:W-:Y:S01]  /*4b70*/  SHF.R.U32.HI R0, RZ, 0x1, R72 ;  /* 0x00000001ff007819 */ /* 0x000fe20000011648 */
[----:B------:R-:W-:Y:S01]  /*4b80*/  IMAD.MOV.U32 R70, RZ, RZ, 0x1 ;  /* 0x00000001ff467424 */ /* 0x000fe200078e00ff */
[--C-:B------:R-:W-:Y:S01]  /*4b90*/  LOP3.LUT R64, R64, 0x20, R7.reuse, 0xf8, !PT ;  /* 0x0000002040407812 */ /* 0x100fe200078ef807 */
[----:B------:R-:W-:Y:S01]  /*4ba0*/  IMAD.MOV.U32 R30, RZ, RZ, RZ ;  /* 0x000000ffff1e7224 */ /* 0x000fe200078e00ff */
[----:B------:R-:W-:Y:S01]  /*4bb0*/  LOP3.LUT R32, R32, 0x600000, RZ, 0xc0, !PT ;  /* 0x0060000020207812 */ /* 0x000fe200078ec0ff */
[----:B------:R-:W-:Y:S01]  /*4bc0*/  IMAD.MOV.U32 R75, RZ, RZ, RZ ;  /* 0x000000ffff4b7224 */ /* 0x000fe200078e00ff */
[----:B------:R-:W-:Y:S01]  /*4bd0*/  LOP3.LUT R5, R5, 0x8, R0, 0x78, !PT ;  /* 0x0000000805057812 */ /* 0x000fe200078e7800 */
[----:B------:R-:W4:Y:S01]  /*4be0*/  LDC R61, c[0x0][0xb20] ;  /* 0x0002c800ff3d7b82 */ /* 0x000f220000000800 */
[----:B------:R-:W3:Y:S01]  /*4bf0*/  LDS R3, [UR48+0x140] ;  /* 0x00014030ff037984 */ /* 0x000ee20008000800 */
[----:B------:R-:W-:Y:S01]  /*4c00*/  LOP3.LUT R64, R64, 0x100, R7, 0xf8, !PT ;  /* 0x0000010040407812 */ /* 0x000fe200078ef807 */
[----:B------:R-:W-:Y:S01]  /*4c10*/  IMAD.U32 R66, RZ, RZ, UR4 ;  /* 0x00000004ff427e24 */ /* 0x000fe2000f8e00ff */
[----:B------:R-:W-:Y:S01]  /*4c20*/  LOP3.LUT R72, R72, 0x60, RZ, 0xc0, !PT ;  /* 0x0000006048487812 */ /* 0x000fe200078ec0ff */
[----:B------:R-:W1:Y:S01]  /*4c30*/  LDCU.64 UR52, c[0x0][0x348] ;  /* 0x00006900ff3477ac */ /* 0x000e620008000a00 */
[----:B------:R-:W-:-:S02]  /*4c40*/  LOP3.LUT R64, R64, R5, RZ, 0xfc, !PT ;  /* 0x0000000540407212 */ /* 0x000fc400078efcff */
[----:B------:R-:W1:Y:S01]  /*4c50*/  LDC R27, c[0x0][0xb30] ;  /* 0x0002cc00ff1b7b82 */ /* 0x000e620000000800 */
[----:B------:R-:W-:Y:S01]  /*4c60*/  SEL R71, R71, 0xffffffe0, !P0 ;  /* 0xffffffe047477807 */ /* 0x000fe20004000000 */
[----:B------:R-:W1:Y:S01]  /*4c70*/  LDCU.64 UR38, c[0x0][0x888] ;  /* 0x00011100ff2677ac */ /* 0x000e620008000a00 */
[----:B------:R-:W1:Y:S05]  /*4c80*/  LDCU.64 UR44, c[0x0][0x890] ;  /* 0x00011200ff2c77ac */ /* 0x000e6a0008000a00 */
[----:B------:R-:W1:Y:S01]  /*4c90*/  LDC.64 R56, c[0x0][0xb10] ;  /* 0x0002c400ff387b82 */ /* 0x000e620000000a00 */
[----:B------:R-:W-:Y:S01]  /*4ca0*/  UMOV UR49, URZ ;  /* 0x000000ff00317c82 */ /* 0x000fe20008000000 */
[----:B------:R-:W-:-:S06]  /*4cb0*/  UMOV UR51, URZ ;  /* 0x000000ff00337c82 */ /* 0x000fcc0008000000 */
[----:B------:R-:W1:Y:S08]  /*4cc0*/  LDC.64 R24, c[0x0][0xb18] ;  /* 0x0002c600ff187b82 */ /* 0x000e700000000a00 */
[----:B------:R-:W1:Y:S08]  /*4cd0*/  LDC.64 R22, c[0x0][0xb28] ;  /* 0x0002ca00ff167b82 */ /* 0x000e700000000a00 */
[----:B------:R-:W1:Y:S01]  /*4ce0*/  LDC.64 R54, c[0x0][0x8b0] ;  /* 0x00022c00ff367b82 */ /* 0x000e620000000a00 */
[----:B---3--:R-:W-:-:S07]  /*4cf0*/  IMAD.IADD R32, R3, 0x1, R32 ;  /* 0x0000000103207824 */ /* 0x008fce00078e0220 */
[----:B------:R-:W3:Y:S08]  /*4d00*/  LDC.64 R52, c[0x0][0x8a8] ;  /* 0x00022a00ff347b82 */ /* 0x000ef00000000a00 */
[----:B--2-4-:R-:W1:Y:S02]  /*4d10*/  LDC R62, c[0x0][0x374] ;  /* 0x0000dd00ff3e7b82 */ /* 0x014e640000000800 */
.L_x_126:
[C---:B------:R-:W-:Y:S02]  /*4d20*/  LEA R0, R75.reuse, UR48, 0x3 ;  /* 0x000000304b007c11 */ /* 0x040fe4000f8e18ff */
[----:B------:R-:W-:Y:S02]  /*4d30*/  SHF.L.U32 R3, R68, 0x1f, RZ ;  /* 0x0000001f44037819 */ /* 0x000fe400000006ff */
[----:B------:R-:W-:Y:S02]  /*4d40*/  LEA R16, R75, UR48, 0x4 ;  /* 0x000000304b107c11 */ /* 0x000fe4000f8e20ff */
[----:B------:R-:W2:Y:S02]  /*4d50*/  SYNCS.PHASECHK.TRANS64.TRYWAIT P0, [R0+URZ+0x90], R3 ;  /* 0x00009003000075a7 */ /* 0x000ea400080011ff */
[----:B-12---:R-:W-:Y:S05]  /*4d60*/  @!P0 BRA `(.L_x_83) ;  /* 0x0000003800ac8947 */ /* 0x006fea0003800000 */
.L_x_174:
[----:B------:R-:W4:Y:S01]  /*4d70*/  LDC.64 R12, c[0x0][0xb10] ;  /* 0x0002c400ff0c7b82 */ /* 0x000f220000000a00 */
[----:B------:R-:W3:Y:S01]  /*4d80*/  LDS.128 R16, [R16+0x120] ;  /* 0x0001200010107984 */ /* 0x000ee20000000c00 */
[----:B-1----:R-:W-:Y:S01]  /*4d90*/  ISETP.NE.AND P1, PT, R27, 0x1, PT ;  /* 0x000000011b00780c */ /* 0x002fe20003f25270 */
[----:B--2---:R-:W-:Y:S01]  /*4da0*/  VIADD R0, R0, 0xa0 ;  /* 0x000000a000007836 */ /* 0x004fe20000000000 */
[----:B------:R-:W-:Y:S04]  /*4db0*/  ISETP.GE.AND P0, PT, R26, 0x1, PT ;  /* 0x000000011a00780c */ /* 0x000fe80003f06270 */
[----:B------:R-:W1:Y:S01]  /*4dc0*/  LDC.64 R10, c[0x0][0xb18] ;  /* 0x0002c600ff0a7b82 */ /* 0x000e620000000a00 */
[----:B------:R-:W-:Y:S01]  /*4dd0*/  PRMT R0, RZ, 0x654, R0 ;  /* 0x00000654ff007816 */ /* 0x000fe20000000000 */
[----:B------:R-:W-:Y:S01]  /*4de0*/  @!PT LDS RZ, [RZ] ;  /* 0x00000000fffff984 */ /* 0x000fe20000000800 */
[----:B------:R-:W-:Y:S01]  /*4df0*/  @!PT LDS RZ, [RZ] ;  /* 0x00000000fffff984 */ /* 0x000fe20000000800 */
[----:B------:R-:W-:Y:S01]  /*4e00*/  @!PT LDS RZ, [RZ] ;  /* 0x00000000fffff984 */ /* 0x000fe20000000800 */
[----:B------:R-:W-:Y:S01]  /*4e10*/  @!PT LDS RZ, [RZ] ;  /* 0x00000000fffff984 */ /* 0x000fe20000000800 */
[----:B------:R2:W-:Y:S06]  /*4e20*/  MEMBAR.ALL.CTA ;  /* 0x0000000000007992 */ /* 0x0005ec0000008000 */
[----:B--2---:R-:W2:Y:S01]  /*4e30*/  FENCE.VIEW.ASYNC.S ;  /* 0x00000000000073c6 */ /* 0x004ea20000000000 */
[----:B------:R-:W1:Y:S08]  /*4e40*/  @!P1 LDC R14, c[0x0][0xb20] ;  /* 0x0002c800ff0e9b82 */ /* 0x000e700000000800 */
[----:B------:R-:W1:Y:S01]  /*4e50*/  @!P1 LDC R9, c[0x0][0xb0c] ;  /* 0x0002c300ff099b82 */ /* 0x000e620000000800 */
[----:B--2---:R2:W-:Y:S01]  /*4e60*/  SYNCS.ARRIVE.TRANS64.RED.A1T0 RZ, [R0+URZ], RZ ;  /* 0x000000ff00ff79a7 */ /* 0x0045e200081004ff */
[----:B---3--:R-:W-:Y:S04]  /*4e70*/  LOP3.LUT P4, RZ, R18, 0x1, RZ, 0xc0, !PT ;  /* 0x0000000112ff7812 */ /* 0x008fe8000788c0ff */
[----:B------:R-:W-:Y:S09]  /*4e80*/  P2R R73, PR, RZ, 0x10 ;  /* 0x00000010ff497803 */ /* 0x000ff20000000000 */
[----:B------:R-:W-:Y:S02]  /*4e90*/  @P4 MOV R31, R16 ;  /* 0x00000010001f4202 */ /* 0x000fe40000000f00 */
[----:B------:R-:W-:Y:S01]  /*4ea0*/  @P4 LOP3.LUT R29, R17, 0xffff, RZ, 0xc0, !PT ;  /* 0x0000ffff111d4812 */ /* 0x000fe200078ec0ff */
[----:B--2-4-:R-:W-:Y:S06]  /*4eb0*/  @!P0 BRA `(.L_x_84) ;  /* 0x0000000000a48947 */ /* 0x014fec0003800000 */
[----:B------:R-:W-:Y:S01]  /*4ec0*/  IMAD.HI.U32 R36, R62, R25, RZ ;  /* 0x000000193e247227 */ /* 0x000fe200078e00ff */
[----:B------:R-:W-:Y:S02]  /*4ed0*/  ISETP.NE.AND P0, PT, R24, 0x1, PT ;  /* 0x000000011800780c */ /* 0x000fe40003f05270 */
[----:B------:R-:W-:Y:S01]  /*4ee0*/  ISETP.NE.AND P2, PT, R26, 0x1, PT ;  /* 0x000000011a00780c */ /* 0x000fe20003f45270 */
[-C--:B------:R-:W-:Y:S01]  /*4ef0*/  IMAD.HI.U32 R34, R63, R56.reuse, RZ ;  /* 0x000000383f227227 */ /* 0x080fe200078e00ff */
[----:B------:R-:W-:Y:S02]  /*4f00*/  SHF.R.U32.HI R37, RZ, R61, R36 ;  /* 0x0000003dff257219 */ /* 0x000fe40000011624 */
[----:B------:R-:W-:Y:S01]  /*4f10*/  ISETP.NE.AND P3, PT, R28, 0x1, PT ;  /* 0x000000011c00780c */ /* 0x000fe20003f65270 */
[----:B------:R-:W-:Y:S01]  /*4f20*/  IMAD.HI.U32 R40, R29, R25, RZ ;  /* 0x000000191d287227 */ /* 0x000fe200078e00ff */
[----:B------:R-:W-:Y:S02]  /*4f30*/  SHF.R.U32.HI R34, RZ, R57, R34 ;  /* 0x00000039ff227219 */ /* 0x000fe40000011622 */
[----:B------:R-:W-:Y:S01]  /*4f40*/  SEL R3, R62, R37, !P0 ;  /* 0x000000253e037207 */ /* 0x000fe20004000000 */
[----:B------:R-:W-:Y:S01]  /*4f50*/  IMAD.HI.U32 R38, R31, R56, RZ ;  /* 0x000000381f267227 */ /* 0x000fe200078e00ff */
[----:B------:R-:W-:Y:S03]  /*4f60*/  SEL R7, R63, R34, !P3 ;  /* 0x000000223f077207 */ /* 0x000fe60005800000 */
[-C--:B------:R-:W-:Y:S01]  /*4f70*/  IMAD.HI.U32 R34, R3, R22.reuse, RZ ;  /* 0x0000001603227227 */ /* 0x080fe200078e00ff */
[----:B------:R-:W-:Y:S03]  /*4f80*/  SHF.R.U32.HI R38, RZ, R57, R38 ;  /* 0x00000039ff267219 */ /* 0x000fe60000011626 */
[----:B------:R-:W-:Y:S01]  /*4f90*/  IMAD.HI.U32 R36, R7, R22, RZ ;  /* 0x0000001607247227 */ /* 0x000fe200078e00ff */
[----:B------:R-:W-:Y:S02]  /*4fa0*/  @P2 SHF.R.U32.HI R3, RZ, R23, R34 ;  /* 0x00000017ff032219 */ /* 0x000fe40000011622 */
[----:B------:R-:W-:Y:S02]  /*4fb0*/  SHF.R.U32.HI R34, RZ, R61, R40 ;  /* 0x0000003dff227219 */ /* 0x000fe40000011628 */
[----:B------:R-:W-:Y:S01]  /*4fc0*/  @P2 SHF.R.U32.HI R7, RZ, R23, R36 ;  /* 0x00000017ff072219 */ /* 0x000fe20000011624 */
[C---:B------:R-:W-:Y:S01]  /*4fd0*/  IMAD R2, R26.reuse, R3, RZ ;  /* 0x000000031a027224 */ /* 0x040fe200078e02ff */
[----:B------:R-:W-:Y:S02]  /*4fe0*/  SEL R5, R29, R34, !P0 ;  /* 0x000000221d057207 */ /* 0x000fe40004000000 */
[----:B------:R-:W-:Y:S01]  /*4ff0*/  SEL R3, R31, R38, !P3 ;  /* 0x000000261f037207 */ /* 0x000fe20005800000 */
[----:B------:R-:W-:Y:S01]  /*5000*/  IMAD R4, R26, R7, RZ ;  /* 0x000000071a047224 */ /* 0x000fe200078e02ff */
[C---:B------:R-:W-:Y:S01]  /*5010*/  ISETP.GE.AND P0, PT, R5.reuse, R2, PT ;  /* 0x000000020500720c */ /* 0x040fe20003f06270 */
[----:B------:R-:W-:Y:S03]  /*5020*/  IMAD.HI.U32 R6, R5, R22, RZ ;  /* 0x0000001605067227 */ /* 0x000fe600078e00ff */
[----:B------:R-:W-:Y:S01]  /*5030*/  ISETP.GE.OR P0, PT, R3, R4, P0 ;  /* 0x000000040300720c */ /* 0x000fe20000706670 */
[----:B------:R-:W-:Y:S01]  /*5040*/  IMAD.MOV R4, RZ, RZ, -R3 ;  /* 0x000000ffff047224 */ /* 0x000fe200078e0a03 */
[-C--:B------:R-:W-:Y:S03]  /*5050*/  SHF.R.U32.HI R6, RZ, R23.reuse, R6 ;  /* 0x00000017ff067219 */ /* 0x080fe60000011606 */
[----:B------:R-:W-:Y:S01]  /*5060*/  IMAD R31, R28, R4, R31 ;  /* 0x000000041c1f7224 */ /* 0x000fe200078e021f */
[----:B------:R-:W-:Y:S05]  /*5070*/  SEL R15, R5, R6, !P2 ;  /* 0x00000006050f7207 */ /* 0x000fea0005000000 */
[----:B------:R-:W-:Y:S02]  /*5080*/  IMAD.MOV R6, RZ, RZ, -R15 ;  /* 0x000000ffff067224 */ /* 0x000fe400078e0a0f */
[C---:B------:R-:W-:Y:S04]  /*5090*/  @!P0 IMAD.HI.U32 R2, R3.reuse, R22, RZ ;  /* 0x0000001603028227 */ /* 0x040fe800078e00ff */
[----:B------:R-:W-:Y:S01]  /*50a0*/  IMAD R6, R26, R6, R5 ;  /* 0x000000061a067224 */ /* 0x000fe200078e0205 */
[----:B------:R-:W-:Y:S04]  /*50b0*/  @!P0 SHF.R.U32.HI R2, RZ, R23, R2 ;  /* 0x00000017ff028219 */ /* 0x000fe80000011602 */
[----:B------:R-:W-:Y:S02]  /*50c0*/  @!P0 SEL R0, R3, R2, !P2 ;  /* 0x0000000203008207 */ /* 0x000fe40005000000 */
[----:B------:R-:W-:Y:S02]  /*50d0*/  IADD3 R2, PT, PT, -R5, RZ, RZ ;  /* 0x000000ff05027210 */ /* 0x000fe40007ffe1ff */
[----:B------:R-:W-:Y:S01]  /*50e0*/  @!P0 IADD3 R8, PT, PT, R15, -R0, RZ ;  /* 0x800000000f088210 */ /* 0x000fe20007ffe0ff */
[----:B------:R-:W-:Y:S02]  /*50f0*/  @!P0 IMAD R0, R7, R6, R0 ;  /* 0x0000000607008224 */ /* 0x000fe400078e0200 */
[----:B------:R-:W-:Y:S02]  /*5100*/  IMAD R29, R24, R2, R29 ;  /* 0x00000002181d7224 */ /* 0x000fe400078e021d */
[----:B------:R-:W-:Y:S02]  /*5110*/  @!P0 IMAD R5, R8, R26, R3 ;  /* 0x0000001a08058224 */ /* 0x000fe400078e0203 */
[----:B------:R-:W-:Y:S04]  /*5120*/  @!P0 IMAD.MOV.U32 R3, RZ, RZ, R0 ;  /* 0x000000ffff038224 */ /* 0x000fe800078e0000 */
[----:B------:R-:W-:Y:S02]  /*5130*/  IMAD R31, R3, R28, R31 ;  /* 0x0000001c031f7224 */ /* 0x000fe400078e021f */
[----:B------:R-:W-:Y:S07]  /*5140*/  IMAD R29, R5, R24, R29 ;  /* 0x00000018051d7224 */ /* 0x000fee00078e021d */
.L_x_84:
[----:B-1----:R-:W-:Y:S01]  /*5150*/  @!P1 ISETP.NE.AND P0, PT, R10, 0x1, PT ;  /* 0x000000010a00980c */ /* 0x002fe20003f05270 */
[----:B------:R-:W-:Y:S01]  /*5160*/  @!P1 IMAD.HI.U32 R3, R29, R11, RZ ;  /* 0x0000000b1d039227 */ /* 0x000fe200078e00ff */
[----:B------:R-:W-:Y:S01]  /*5170*/  R2UR UR42, R21 ;  /* 0x00000000152a72ca */ /* 0x000fe200000e0000 */
[----:B------:R-:W-:Y:S01]  /*5180*/  BSSY.RECONVERGENT B6, `(.L_x_85) ;  /* 0x0000031000067945 */ /* 0x000fe20003800200 */
[----:B------:R-:W-:Y:S01]  /*5190*/  R2UR UR41, R20 ;  /* 0x00000000142972ca */ /* 0x000fe200000e0000 */
[----:B------:R-:W-:Y:S01]  /*51a0*/  @!P1 IMAD.HI.U32 R0, R31, R12, RZ ;  /* 0x0000000c1f009227 */ /* 0x000fe200078e00ff */
[----:B------:R-:W-:Y:S02]  /*51b0*/  @!P1 SHF.R.U32.HI R2, RZ, R14, R3 ;  /* 0x0000000eff029219 */ /* 0x000fe40000011603 */
[----:B------:R-:W-:Y:S01]  /*51c0*/  @!P1 ISETP.NE.AND P2, PT, R9, 0x1, PT ;  /* 0x000000010900980c */ /* 0x000fe20003f45270 */
[----:B------:R-:W-:Y:S01]  /*51d0*/  VIADD R75, R75, 0x1 ;  /* 0x000000014b4b7836 */ /* 0x000fe20000000000 */
[----:B------:R-:W-:Y:S02]  /*51e0*/  @!P1 SEL R2, R29, R2, !P0 ;  /* 0x000000021d029207 */ /* 0x000fe40004000000 */
[----:B------:R-:W-:Y:S02]  /*51f0*/  @!P1 SHF.R.U32.HI R0, RZ, R13, R0 ;  /* 0x0000000dff009219 */ /* 0x000fe40000011600 */
[----:B------:R-:W-:Y:S01]  /*5200*/  LOP3.LUT P0, RZ, R66, 0x1b0, RZ, 0xc0, !PT ;  /* 0x000001b042ff7812 */ /* 0x000fe2000780c0ff */
[----:B------:R-:W-:Y:S01]  /*5210*/  USHF.L.U32 UR42, UR42, 0x6, URZ ;  /* 0x000000062a2a7899 */ /* 0x000fe200080006ff */
[----:B------:R-:W-:Y:S01]  /*5220*/  @!P1 SEL R3, R31, R0, !P2 ;  /* 0x000000001f039207 */ /* 0x000fe20005000000 */
[----:B------:R-:W-:Y:S01]  /*5230*/  USHF.L.U32 UR41, UR41, 0x7, URZ ;  /* 0x0000000729297899 */ /* 0x000fe200080006ff */
[----:B------:R-:W-:Y:S03]  /*5240*/  @P4 SHF.R.U32.HI R67, RZ, 0x10, R17 ;  /* 0x00000010ff434819 */ /* 0x000fe60000011611 */
[----:B------:R-:W-:Y:S02]  /*5250*/  @!P1 IMAD.IADD R0, R2, 0x1, -R3 ;  /* 0x0000000102009824 */ /* 0x000fe400078e0a03 */
[----:B------:R-:W-:Y:S02]  /*5260*/  @!P1 IMAD.IADD R2, R3, 0x1, -R2 ;  /* 0x0000000103029824 */ /* 0x000fe400078e0a02 */
[----:B------:R-:W-:Y:S02]  /*5270*/  @!P1 IMAD R31, R0, R9, R31 ;  /* 0x00000009001f9224 */ /* 0x000fe400078e021f */
[----:B------:R-:W-:Y:S01]  /*5280*/  @!P1 IMAD R29, R2, R10, R29 ;  /* 0x0000000a021d9224 */ /* 0x000fe200078e021d */
[----:B------:R-:W-:Y:S06]  /*5290*/  @!P0 BRA `(.L_x_86) ;  /* 0x00000000007c8947 */ /* 0x000fec0003800000 */
[----:B------:R-:W1:Y:S01]  /*52a0*/  LDCU.64 UR8, c[0x4][0x80] ;  /* 0x01001000ff0877ac */ /* 0x000e620008000a00 */
[----:B------:R-:W-:Y:S01]  /*52b0*/  MOV R2, 0x0 ;  /* 0x0000000000027802 */ /* 0x000fe20000000f00 */
[----:B------:R-:W-:Y:S02]  /*52c0*/  HFMA2 R12, -RZ, RZ, 0, 5.9604644775390625e-08 ;  /* 0x00000001ff0c7431 */ /* 0x000fe400000001ff */
[----:B------:R-:W-:Y:S01]  /*52d0*/  IMAD.MOV.U32 R8, RZ, RZ, 0x70 ;  /* 0x00000070ff087424 */ /* 0x000fe200078e00ff */
[----:B------:R2:W3:Y:S01]  /*52e0*/  LDC.64 R14, c[0x4][R2] ;  /* 0x01000000020e7b82 */ /* 0x0004e20000000a00 */
[----:B------:R-:W4:Y:S01]  /*52f0*/  LDCU.64 UR6, c[0x4][0x88] ;  /* 0x01001100ff0677ac */ /* 0x000f220008000a00 */
[----:B------:R-:W-:Y:S01]  /*5300*/  IMAD.MOV.U32 R13, RZ, RZ, RZ ;  /* 0x000000ffff0d7224 */ /* 0x000fe200078e00ff */
[----:B------:R-:W2:Y:S01]  /*5310*/  LDCU.64 UR4, c[0x4][0x8] ;  /* 0x01000100ff0477ac */ /* 0x000ea20008000a00 */
[----:B-1----:R-:W-:Y:S01]  /*5320*/  MOV R5, UR9 ;  /* 0x0000000900057c02 */ /* 0x002fe20008000f00 */
[----:B------:R-:W-:Y:S01]  /*5330*/  IMAD.U32 R4, RZ, RZ, UR8 ;  /* 0x00000008ff047e24 */ /* 0x000fe2000f8e00ff */
[----:B----4-:R-:W-:Y:S01]  /*5340*/  MOV R7, UR7 ;  /* 0x0000000700077c02 */ /* 0x010fe20008000f00 */
[----:B------:R-:W-:Y:S01]  /*5350*/  IMAD.U32 R6, RZ, RZ, UR6 ;  /* 0x00000006ff067e24 */ /* 0x000fe2000f8e00ff */
[----:B--2---:R-:W-:Y:S01]  /*5360*/  MOV R11, UR5 ;  /* 0x00000005000b7c02 */ /* 0x004fe20008000f00 */
[----:B------:R-:W-:Y:S02]  /*5370*/  IMAD.U32 R10, RZ, RZ, UR4 ;  /* 0x00000004ff0a7e24 */ /* 0x000fe4000f8e00ff */
[----:B------:R-:W-:Y:S07]  /*5380*/  LEPC R20, `(.L_x_87) ;  /* 0x000000001014794e */ /* 0x000fee0000000000 */
[----:B---3-5:R-:W-:Y:S05]  /*5390*/  CALL.ABS.NOINC R14 ;  /* 0x000000000e007343 */ /* 0x028fea0003c00000 */
.L_x_87:
[----:B------:R-:W1:Y:S01]  /*53a0*/  LDCU.64 UR8, c[0x4][0x80] ;  /* 0x01001000ff0877ac */ /* 0x000e620008000a00 */
[----:B------:R-:W2:Y:S01]  /*53b0*/  LDC.64 R2, c[0x4][R2] ;  /* 0x0100000002027b82 */ /* 0x000ea20000000a00 */
[----:B------:R-:W-:Y:S02]  /*53c0*/  HFMA2 R12, -RZ, RZ, 0, 5.9604644775390625e-08 ;  /* 0x00000001ff0c7431 */ /* 0x000fe400000001ff */
[----:B------:R-:W-:Y:S02]  /*53d0*/  IMAD.MOV.U32 R8, RZ, RZ, 0x70 ;  /* 0x00000070ff087424 */ /* 0x000fe400078e00ff */
[----:B------:R-:W-:Y:S01]  /*53e0*/  IMAD.MOV.U32 R13, RZ, RZ, RZ ;  /* 0x000000ffff0d7224 */ /* 0x000fe200078e00ff */
[----:B------:R-:W3:Y:S01]  /*53f0*/  LDCU.64 UR6, c[0x4][0x88] ;  /* 0x01001100ff0677ac */ /* 0x000ee20008000a00 */
[----:B------:R-:W4:Y:S01]  /*5400*/  LDCU.64 UR4, c[0x4][0x8] ;  /* 0x01000100ff0477ac */ /* 0x000f220008000a00 */
[----:B-1----:R-:W-:Y:S02]  /*5410*/  MOV R4, UR8 ;  /* 0x0000000800047c02 */ /* 0x002fe40008000f00 */
[----:B------:R-:W-:Y:S02]  /*5420*/  MOV R5, UR9 ;  /* 0x0000000900057c02 */ /* 0x000fe40008000f00 */
[----:B---3--:R-:W-:Y:S01]  /*5430*/  MOV R7, UR7 ;  /* 0x0000000700077c02 */ /* 0x008fe20008000f00 */
[----:B------:R-:W-:Y:S01]  /*5440*/  IMAD.U32 R6, RZ, RZ, UR6 ;  /* 0x00000006ff067e24 */ /* 0x000fe2000f8e00ff */
[----:B----4-:R-:W-:Y:S01]  /*5450*/  MOV R11, UR5 ;  /* 0x00000005000b7c02 */ /* 0x010fe20008000f00 */
[----:B------:R-:W-:Y:S02]  /*5460*/  IMAD.U32 R10, RZ, RZ, UR4 ;  /* 0x00000004ff0a7e24 */ /* 0x000fe4000f8e00ff */
[----:B------:R-:W-:Y:S07]  /*5470*/  LEPC R20, `(.L_x_86) ;  /* 0x000000001014794e */ /* 0x000fee0000000000 */
[----:B--2---:R-:W-:Y:S05]  /*5480*/  CALL.ABS.NOINC R2 ;  /* 0x0000000002007343 */ /* 0x004fea0003c00000 */
.L_x_86:
[----:B------:R-:W-:Y:S05]  /*5490*/  BSYNC.RECONVERGENT B6 ;  /* 0x0000000000067941 */ /* 0x000fea0003800200 */
.L_x_85:
[----:B------:R-:W-:Y:S01]  /*54a0*/  ISETP.NE.U32.AND P4, PT, R54, RZ, PT ;  /* 0x000000ff3600720c */ /* 0x000fe20003f85070 */
[----:B------:R-:W-:Y:S01]  /*54b0*/  UISETP.NE.AND UP2, UPT, UR50, URZ, UPT ;  /* 0x000000ff3200728c */ /* 0x000fe2000bf45270 */
[----:B------:R-:W-:Y:S01]  /*54c0*/  ISETP.NE.U32.AND P2, PT, RZ, UR38, PT ;  /* 0x00000026ff007c0c */ /* 0x000fe2000bf45070 */
[----:B------:R-:W-:Y:S01]  /*54d0*/  UISETP.NE.U32.AND UP1, UPT, UR44, URZ, UPT ;  /* 0x000000ff2c00728c */ /* 0x000fe2000bf25070 */
[----:B------:R-:W-:Y:S01]  /*54e0*/  ISETP.NE.AND.EX P4, PT, R55, RZ, PT, P4 ;  /* 0x000000ff3700720c */ /* 0x000fe20003f85340 */
[----:B------:R-:W-:Y:S01]  /*54f0*/  UPLOP3.LUT UP0, UPT, UPT, UPT, UPT, 0x40, 0x4 ;  /* 0x000000000004789c */ /* 0x000fe20003f0e870 */
[----:B------:R-:W-:Y:S01]  /*5500*/  ISETP.NE.AND.EX P2, PT, RZ, UR39, PT, P2 ;  /* 0x00000027ff007c0c */ /* 0x000fe2000bf45320 */
[----:B------:R-:W-:Y:S01]  /*5510*/  UISETP.NE.AND.EX UP1, UPT, UR45, URZ, UPT, UP1 ;  /* 0x000000ff2d00728c */ /* 0x000fe2000bf25310 */
[----:B------:R-:W-:Y:S04]  /*5520*/  PLOP3.LUT P1, PT, PT, PT, UP2, 0x80, 0x8 ;  /* 0x000000000008781c */ /* 0x000fe80003f2f028 */
[----:B------:R-:W-:Y:S06]  /*5530*/  @UP2 UPLOP3.LUT UP0, UPT, UPT, UPT, UP1, 0x80, 0x8 ;  /* 0x000000000008289c */ /* 0x000fec0003f0f010 */
[----:B------:R-:W-:Y:S01]  /*5540*/  PLOP3.LUT P0, PT, PT, PT, UP0, 0x80, 0x8 ;  /* 0x000000000008781c */ /* 0x000fe20003f0f008 */
[----:B------:R-:W-:Y:S01]  /*5550*/  @!UPT UIADD3 URZ, UPT, UPT, URZ, URZ, URZ ;  /* 0x000000fffffff290 */ /* 0x000fe2000fffe0ff */
[----:B------:R-:W-:Y:S11]  /*5560*/  BRA.U !UP1, `(.L_x_88) ;  /* 0x0000000109387547 */ /* 0x000ff6000b800000 */
[----:B------:R-:W-:Y:S01]  /*5570*/  UISETP.NE.U32.AND UP0, UPT, UR38, URZ, UPT ;  /* 0x000000ff2600728c */ /* 0x000fe2000bf05070 */
[----:B------:R-:W-:Y:S02]  /*5580*/  HFMA2 R0, -RZ, RZ, 0, 5.9604644775390625e-08 ;  /* 0x00000001ff007431 */ /* 0x000fe400000001ff */
[----:B------:R-:W-:Y:S01]  /*5590*/  IMAD.MOV.U32 R59, RZ, RZ, 0x1 ;  /* 0x00000001ff3b7424 */ /* 0x000fe200078e00ff */
[----:B------:R-:W-:Y:S06]  /*55a0*/  UISETP.NE.AND.EX UP0, UPT, UR39, URZ, UPT, UP0 ;  /* 0x000000ff2700728c */ /* 0x000fec000bf05300 */
[----:B------:R-:W-:Y:S05]  /*55b0*/  PLOP3.LUT P3, PT, PT, PT, UP0, 0x80, 0x8 ;  /* 0x000000000008781c */ /* 0x000fea0003f6f008 */
[----:B------:R-:W1:Y:S01]  /*55c0*/  @UP0 LDCU.64 UR6, c[0x0][0x888] ;  /* 0x00011100ff0607ac */ /* 0x000e620008000a00 */
[----:B------:R-:W-:Y:S07]  /*55d0*/  @UP0 UIMAD UR4, UR36, UR44, URZ ;  /* 0x0000002c240402a4 */ /* 0x000fee000f8e02ff */
[----:B------:R-:W-:Y:S01]  /*55e0*/  @!P3 PRMT R59, R0, 0x7610, R59 ;  /* 0x00007610003bb816 */ /* 0x000fe2000000003b */
[----:B-1----:R-:W-:Y:S03]  /*55f0*/  @UP0 UIMAD.WIDE UR6, UR4, 0x4, UR6 ;  /* 0x00000004040608a5 */ /* 0x002fe6000f8e0206 */
[----:B------:R-:W1:Y:S03]  /*5600*/  @!UP0 LDCU UR4, c[0x0][0x880] ;  /* 0x00011000ff0487ac */ /* 0x000e660008000800 */
[----:B------:R-:W-:Y:S01]  /*5610*/  IMAD.U32 R2, RZ, RZ, UR6 ;  /* 0x00000006ff027e24 */ /* 0x000fe2000f8e00ff */
[----:B------:R-:W-:Y:S05]  /*5620*/  MOV R3, UR7 ;  /* 0x0000000700037c02 */ /* 0x000fea0008000f00 */
[----:B-----5:R2:W5:Y:S02]  /*5630*/  @P3 LDG.E R35, desc[UR46][R2.64] ;  /* 0x0000002e02233981 */ /* 0x020564000c1e1900 */
[----:B-12---:R-:W-:Y:S02]  /*5640*/  @!P3 IMAD.U32 R35, RZ, RZ, UR4 ;  /* 0x00000004ff23be24 */ /* 0x006fe4000f8e00ff */
.L_x_88:
[----:B------:R-:W-:Y:S05]  /*5650*/  @!P4 BRA `(.L_x_89) ;  /* 0x000000000020c947 */ /* 0x000fea0003800000 */
[----:B------:R-:W-:Y:S04]  /*5660*/  ISETP.NE.U32.AND P3, PT, R52, RZ, PT ;  /* 0x000000ff3400720c */ /* 0x000fe80003f65070 */
[----:B------:R-:W-:Y:S11]  /*5670*/  ISETP.NE.AND.EX P3, PT, R53, RZ, PT, P3 ;  /* 0x000000ff3500720c */ /* 0x000ff60003f65330 */
[----:B------:R-:W-:Y:S02]  /*5680*/  @!UPT UIADD3 URZ, UPT, UPT, URZ, URZ, URZ ;  /* 0x000000fffffff290 */ /* 0x000fe4000fffe0ff */
[----:B------:R-:W1:Y:S01]  /*5690*/  @P3 LDC.64 R2, c[0x0][0x8a8] ;  /* 0x00022a00ff023b82 */ /* 0x000e620000000a00 */
[----:B------:R-:W-:Y:S04]  /*56a0*/  @P3 IMAD R0, R54, UR36, RZ ;  /* 0x0000002436003c24 */ /* 0x000fe8000f8e02ff */
[----:B-1----:R-:W-:Y:S05]  /*56b0*/  @P3 IMAD.WIDE R2, R0, 0x4, R2 ;  /* 0x0000000400023825 */ /* 0x002fea00078e0202 */
[----:B-----5:R1:W5:Y:S02]  /*56c0*/  @P3 LDG.E R33, desc[UR46][R2.64] ;  /* 0x0000002e02213981 */ /* 0x020364000c1e1900 */
[----:B-1----:R-:W2:Y:S02]  /*56d0*/  @!P3 LDC R33, c[0x0][0x8a0] ;  /* 0x00022800ff21bb82 */ /* 0x002ea40000000800 */
.L_x_89:
[----:B-----5:R-:W-:Y:S01]  /*56e0*/  FSETP.NEU.AND P3, PT, R35, RZ, PT ;  /* 0x000000ff2300720b */ /* 0x020fe20003f6d000 */
[----:B------:R-:W-:Y:S01]  /*56f0*/  IMAD.SHL.U32 R80, R64, 0x2, RZ ;  /* 0x0000000240507824 */ /* 0x000fe200078e00ff */
[----:B------:R-:W-:Y:S01]  /*5700*/  SEL R7, RZ, 0xffffffff, P2 ;  /* 0xffffffffff077807 */ /* 0x000fe20001000000 */
[----:B------:R-:W-:Y:S01]  /*5710*/  BSSY B1, `(.L_x_90) ;  /* 0x0000036000017945 */ /* 0x000fe20003800000 */
[----:B------:R-:W-:Y:S01]  /*5720*/  @P1 LOP3.LUT P2, RZ, R59, 0xff, RZ, 0xc0, !PT ;  /* 0x000000ff3bff1812 */ /* 0x000fe2000784c0ff */
[----:B------:R-:W-:Y:S01]  /*5730*/  VIADD R78, R80, UR48 ;  /* 0x00000030504e7c36 */ /* 0x000fe20008000000 */
[----:B------:R-:W-:Y:S01]  /*5740*/  @P1 SEL R2, RZ, 0xffffffff, P3 ;  /* 0xffffffffff021807 */ /* 0x000fe20001800000 */
[----:B------:R-:W-:Y:S01]  /*5750*/  IMAD.MOV.U32 R81, RZ, RZ, 0x1 ;  /* 0x00000001ff517424 */ /* 0x000fe200078e00ff */
[----:B------:R-:W-:Y:S01]  /*5760*/  LOP3.LUT R70, R70, 0x1, RZ, 0x3c, !PT ;  /* 0x0000000146467812 */ /* 0x000fe200078e3cff */
[----:B------:R-:W-:Y:S01]  /*5770*/  IMAD.MOV.U32 R39, RZ, RZ, RZ ;  /* 0x000000ffff277224 */ /* 0x000fe200078e00ff */
[----:B------:R-:W-:Y:S02]  /*5780*/  @P0 SEL R2, R7, R2, !P2 ;  /* 0x0000000207020207 */ /* 0x000fe40005000000 */
[----:B------:R-:W-:Y:S02]  /*5790*/  CS2R R50, SRZ ;  /* 0x0000000000327805 */ /* 0x000fe4000001ff00 */
[----:B------:R-:W-:Y:S02]  /*57a0*/  LEA R79, R30, UR48, 0x3 ;  /* 0x000000301e4f7c11 */ /* 0x000fe4000f8e18ff */
[----:B------:R-:W-:Y:S02]  /*57b0*/  CS2R R48, SRZ ;  /* 0x0000000000307805 */ /* 0x000fe4000001ff00 */
[----:B------:R-:W-:Y:S02]  /*57c0*/  @P1 LOP3.LUT R2, R2, 0x1, RZ, 0xc0, !PT ;  /* 0x0000000102021812 */ /* 0x000fe400078ec0ff */
[----:B------:R-:W-:Y:S02]  /*57d0*/  CS2R R42, SRZ ;  /* 0x00000000002a7805 */ /* 0x000fe4000001ff00 */
[----:B------:R-:W-:Y:S02]  /*57e0*/  SHF.L.U32 R0, R69, 0x1f, RZ ;  /* 0x0000001f45007819 */ /* 0x000fe400000006ff */
[----:B------:R-:W-:Y:S02]  /*57f0*/  CS2R R40, SRZ ;  /* 0x0000000000287805 */ /* 0x000fe4000001ff00 */
[----:B------:R-:W-:Y:S01]  /*5800*/  ISETP.NE.U32.OR P5, PT, R2, 0x1, !P1 ;  /* 0x000000010200780c */ /* 0x000fe20004fa5470 */
[----:B------:R-:W-:Y:S01]  /*5810*/  IMAD.IADD R77, R71, 0x1, R78 ;  /* 0x00000001474d7824 */ /* 0x000fe200078e024e */
[----:B------:R-:W-:Y:S02]  /*5820*/  PLOP3.LUT P2, PT, PT, PT, UP1, 0x80, 0x8 ;  /* 0x000000000008781c */ /* 0x000fe40003f4f018 */
[----:B------:R-:W-:Y:S02]  /*5830*/  LEA.HI R5, R30, R30, RZ, 0x1 ;  /* 0x0000001e1e057211 */ /* 0x000fe400078f08ff */
[----:B------:R-:W-:Y:S02]  /*5840*/  LOP3.LUT P4, R74, R59, 0xff, RZ, 0xc0, !PT ;  /* 0x000000ff3b4a7812 */ /* 0x000fe4000788c0ff */
[----:B------:R-:W-:Y:S01]  /*5850*/  SEL R2, RZ, 0xffffffff, P3 ;  /* 0xffffffffff027807 */ /* 0x000fe20001800000 */
[C---:B------:R-:W-:Y:S01]  /*5860*/  IMAD.SHL.U32 R3, R5.reuse, 0x40, RZ ;  /* 0x0000004005037824 */ /* 0x040fe200078e00ff */
[----:B------:R-:W-:Y:S02]  /*5870*/  LOP3.LUT R5, R5, 0xffe, RZ, 0xc0, !PT ;  /* 0x00000ffe05057812 */ /* 0x000fe400078ec0ff */
[----:B------:R-:W-:Y:S02]  /*5880*/  P2R R76, PR, RZ, 0x20 ;  /* 0x00000020ff4c7803 */ /* 0x000fe40000000000 */
[----:B------:R-:W-:Y:S01]  /*5890*/  @P5 SHF.L.U32 R4, R70, 0x1f, RZ ;  /* 0x0000001f46045819 */ /* 0x000fe200000006ff */
[----:B------:R-:W-:Y:S01]  /*58a0*/  IMAD.IADD R34, R30, 0x1, -R5 ;  /* 0x000000011e227824 */ /* 0x000fe200078e0a05 */
[----:B------:R-:W-:Y:S02]  /*58b0*/  @P2 SEL R2, R7, R2, !P4 ;  /* 0x0000000207022207 */ /* 0x000fe40006000000 */
[----:B------:R-:W1:Y:S01]  /*58c0*/  @P5 SYNCS.PHASECHK.TRANS64.TRYWAIT P1, [UR48+0x40], R4 ;  /* 0x00004004ff0055a7 */ /* 0x000e620008021130 */
[----:B------:R-:W-:Y:S02]  /*58d0*/  LOP3.LUT R3, R3, 0xffffff80, RZ, 0xc0, !PT ;  /* 0xffffff8003037812 */ /* 0x000fe400078ec0ff */
[----:B------:R-:W-:Y:S03]  /*58e0*/  LOP3.LUT R2, R2, 0x1, RZ, 0xc0, !PT ;  /* 0x0000000102027812 */ /* 0x000fe600078ec0ff */
[----:B------:R-:W-:Y:S01]  /*58f0*/  IMAD.IADD R3, R32, 0x1, R3 ;  /* 0x0000000120037824 */ /* 0x000fe200078e0203 */
[----:B------:R-:W-:Y:S03]  /*5900*/  ISETP.NE.U32.AND P2, PT, R2, 0x1, PT ;  /* 0x000000010200780c */ /* 0x000fe60003f45070 */
[----:B------:R-:W-:Y:S01]  /*5910*/  IMAD R34, R34, 0x100000, R3 ;  /* 0x0010000022227824 */ /* 0x000fe200078e0203 */
[----:B------:R-:W-:Y:S01]  /*5920*/  P2R R82, PR, RZ, 0x4 ;  /* 0x00000004ff527803 */ /* 0x000fe20000000000 */
[----:B------:R3:W4:Y:S01]  /*5930*/  SYNCS.PHASECHK.TRANS64.TRYWAIT P0, [R79+URZ+0xb0], R0 ;  /* 0x0000b0004f0075a7 */ /* 0x00072200080011ff */
[----:B-1----:R-:W-:Y:S01]  /*5940*/  @P5 SEL R81, RZ, 0x1, !P1 ;  /* 0x00000001ff515807 */ /* 0x002fe20004800000 */
[----:B---3--:R-:W-:Y:S06]  /*5950*/  @!P5 BRA `(.L_x_91) ;  /* 0x000000000044d947 */ /* 0x008fec0003800000 */
[----:B------:R-:W-:Y:S01]  /*5960*/  IMAD.MOV.U32 R50, RZ, RZ, RZ ;  /* 0x000000ffff327224 */ /* 0x000fe200078e00ff */
[----:B------:R-:W-:Y:S01]  /*5970*/  ISETP.NE.AND P1, PT, R81, RZ, PT ;  /* 0x000000ff5100720c */ /* 0x000fe20003f25270 */
[----:B------:R-:W-:Y:S01]  /*5980*/  BSSY B0, `(.L_x_92) ;  /* 0x0000008000007945 */ /* 0x000fe20003800000 */
[----:B------:R-:W-:Y:S02]  /*5990*/  CS2R R42, SRZ ;  /* 0x00000000002a7805 */ /* 0x000fe4000001ff00 */
[----:B------:R-:W-:Y:S02]  /*59a0*/  CS2R R40, SRZ ;  /* 0x0000000000287805 */ /* 0x000fe4000001ff00 */
[----:B------:R-:W-:Y:S07]  /*59b0*/  CS2R R48, SRZ ;  /* 0x0000000000307805 */ /* 0x000fee000001ff00 */
[----:B------:R-:W-:Y:S05]  /*59c0*/  @P1 BRA `(.L_x_93) ;  /* 0x00000000000c1947 */ /* 0x000fea0003800000 */
[----:B------:R-:W-:Y:S04]  /*59d0*/  SHF.L.U32 R3, R70, 0x1f, RZ ;  /* 0x0000001f46037819 */ /* 0x000fe800000006ff */
[----:B------:R-:W1:Y:S02]  /*59e0*/  SYNCS.PHASECHK.TRANS64.TRYWAIT P1, [UR48+0x40], R3 ;  /* 0x00004003ff0075a7 */ /* 0x000e640008021130 */
[----:B-1----:R-:W-:Y:S05]  /*59f0*/  @!P1 BRA `(.L_x_94) ;  /* 0x0000002c009c9947 */ /* 0x002fea0003800000 */
.L_x_93:
[----:B------:R-:W-:Y:S05]  /*5a00*/  BSYNC B0 ;  /* 0x0000000000007941 */ /* 0x000fea0003800000 */
.L_x_92:
[----:B------:R-:W-:Y:S01]  /*5a10*/  ISETP.NE.AND P1, PT, R82, RZ, PT ;  /* 0x000000ff5200720c */ /* 0x000fe20003f25270 */
[----:B------:R-:W-:Y:S11]  /*5a20*/  HFMA2 R39, -RZ, RZ, 0, 5.9604644775390625e-08 ;  /* 0x00000001ff277431 */ /* 0x000ff600000001ff */
[----:B------:R-:W-:Y:S01]  /*5a30*/  @!UPT UIADD3 URZ, UPT, UPT, URZ, URZ, URZ ;  /* 0x000000fffffff290 */ /* 0x000fe2000fffe0ff */
[----:B------:R-:W-:Y:S05]  /*5a40*/  @P1 WARPSYNC.ALL ;  /* 0x0000000000001948 */ /* 0x000fea0003800000 */
[----:B------:R3:W1:Y:S04]  /*5a50*/  @P1 LDSM.16.M88.4 R40, [R80+UR48+0x200] ;  /* 0x000200305028183b */ /* 0x0006680008000200 */
[----:B------:R3:W1:Y:S02]  /*5a60*/  @P1 LDSM.16.M88.4 R48, [R77+0x200] ;  /* 0x000200004d30183b */ /* 0x0006640000000200 */
.L_x_91:
[----:B------:R-:W-:Y:S05]  /*5a70*/  BSYNC B1 ;  /* 0x0000000000017941 */ /* 0x000fea0003800000 */
.L_x_90:
[----:B-1----:R-:W-:Y:S04]  /*5a80*/  SHF.R.U32.HI R2, RZ, 0x15, R34 ;  /* 0x00000015ff027819 */ /* 0x002fe80000011622 */
[----:B------:R-:W-:Y:S01]  /*5a90*/  LOP3.LUT P1, RZ, R2, 0x3, R65, 0x48, !PT ;  /* 0x0000000302ff7812 */ /* 0x000fe20007824841 */
[----:B------:R-:W-:Y:S01]  /*5aa0*/  @!UPT UIADD3 URZ, UPT, UPT, URZ, URZ, URZ ;  /* 0x000000fffffff290 */ /* 0x000fe2000fffe0ff */
[----:B----4-:R-:W-:Y:S11]  /*5ab0*/  @P0 BRA `(.L_x_95) ;  /* 0x0000000000080947 */ /* 0x010ff60003800000 */
[----:B------:R-:W1:Y:S02]  /*5ac0*/  SYNCS.PHASECHK.TRANS64.TRYWAIT P0, [R79+URZ+0xb0], R0 ;  /* 0x0000b0004f0075a7 */ /* 0x000e6400080011ff */
[----:B-1----:R-:W-:Y:S05]  /*5ad0*/  @!P0 BRA `(.L_x_96) ;  /* 0x0000002c007c8947 */ /* 0x002fea0003800000 */
.L_x_95:
[----:B------:R-:W-:Y:S05]  /*5ae0*/  @!P1 BRA `(.L_x_97) ;  /* 0x0000000000409947 */ /* 0x000fea0003800000 */
[----:B------:R-:W4:Y:S01]  /*5af0*/  LDCU.64 UR8, c[0x4][0x70] ;  /* 0x01000e00ff0877ac */ /* 0x000f220008000a00 */
[----:B------:R-:W-:Y:S01]  /*5b00*/  MOV R3, 0x0 ;  /* 0x0000000000037802 */ /* 0x000fe20000000f00 */
[----:B------:R-:W-:Y:S02]  /*5b10*/  HFMA2 R12, -RZ, RZ, 0, 5.9604644775390625e-08 ;  /* 0x00000001ff0c7431 */ /* 0x000fe400000001ff */
[----:B------:R-:W-:Y:S02]  /*5b20*/  IMAD.MOV.U32 R8, RZ, RZ, 0x192 ;  /* 0x00000192ff087424 */ /* 0x000fe400078e00ff */
[----:B------:R-:W-:Y:S01]  /*5b30*/  IMAD.MOV.U32 R13, RZ, RZ, RZ ;  /* 0x000000ffff0d7224 */ /* 0x000fe200078e00ff */
[----:B------:R-:W5:Y:S01]  /*5b40*/  LDCU.64 UR6, c[0x4][0x78] ;  /* 0x01000f00ff0677ac */ /* 0x000f620008000a00 */
[----:B------:R-:W1:Y:S01]  /*5b50*/  LDC.64 R2, c[0x4][R3] ;  /* 0x0100000003027b82 */ /* 0x000e620000000a00 */
[----:B------:R-:W2:Y:S01]  /*5b60*/  LDCU.64 UR4, c[0x4][0x10] ;  /* 0x01000200ff0477ac */ /* 0x000ea20008000a00 */
[----:B----4-:R-:W-:Y:S01]  /*5b70*/  MOV R5, UR9 ;  /* 0x0000000900057c02 */ /* 0x010fe20008000f00 */
[----:B------:R-:W-:Y:S01]  /*5b80*/  IMAD.U32 R4, RZ, RZ, UR8 ;  /* 0x00000008ff047e24 */ /* 0x000fe2000f8e00ff */
[----:B-----5:R-:W-:Y:S01]  /*5b90*/  MOV R7, UR7 ;  /* 0x0000000700077c02 */ /* 0x020fe20008000f00 */
[----:B------:R-:W-:Y:S01]  /*5ba0*/  IMAD.U32 R6, RZ, RZ, UR6 ;  /* 0x00000006ff067e24 */ /* 0x000fe2000f8e00ff */
[----:B--2---:R-:W-:Y:S01]  /*5bb0*/  MOV R11, UR5 ;  /* 0x00000005000b7c02 */ /* 0x004fe20008000f00 */
[----:B------:R-:W-:Y:S02]  /*5bc0*/  IMAD.U32 R10, RZ, RZ, UR4 ;  /* 0x00000004ff0a7e24 */ /* 0x000fe4000f8e00ff */
[----:B------:R-:W-:Y:S07]  /*5bd0*/  LEPC R20, `(.L_x_97) ;  /* 0x000000001014794e */ /* 0x000fee0000000000 */
[----:B-1-3--:R-:W-:Y:S05]  /*5be0*/  CALL.ABS.NOINC R2 ;  /* 0x0000000002007343 */ /* 0x00afea0003c00000 */
.L_x_97:
[----:B------:R-:W-:Y:S01]  /*5bf0*/  SHF.L.U32 R20, R40, 0x10, RZ ;  /* 0x0000001028147819 */ /* 0x000fe200000006ff */
[----:B------:R-:W-:Y:S05]  /*5c00*/  WARPSYNC.ALL ;  /* 0x0000000000007948 */ /* 0x000fea0003800000 */
[----:B------:R-:W-:Y:S01]  /*5c10*/  R2UR UR4, R34 ;  /* 0x00000000220472ca */ /* 0x000fe200000e0000 */
[----:B------:R-:W-:Y:S01]  /*5c20*/  BSSY.RECONVERGENT B0, `(.L_x_98) ;  /* 0x000004e000007945 */ /* 0x000fe20003800200 */
[----:B------:R-:W-:Y:S02]  /*5c30*/  LOP3.LUT R21, R40, 0xffff0000, RZ, 0xc0, !PT ;  /* 0xffff000028157812 */ /* 0x000fe400078ec0ff */
[----:B------:R-:W-:Y:S02]  /*5c40*/  LOP3.LUT R36, R41, 0xffff0000, RZ, 0xc0, !PT ;  /* 0xffff000029247812 */ /* 0x000fe400078ec0ff */
[----:B------:R-:W-:Y:S02]  /*5c50*/  SHF.L.U32 R37, R43, 0x10, RZ ;  /* 0x000000102b257819 */ /* 0x000fe400000006ff */
[----:B------:R-:W-:Y:S02]  /*5c60*/  LOP3.LUT R38, R51, 0xffff0000, RZ, 0xc0, !PT ;  /* 0xffff000033267812 */ /* 0x000fe400078ec0ff */
[----:B------:R-:W-:Y:S03]  /*5c70*/  ISETP.NE.AND P0, PT, R72, RZ, PT ;  /* 0x000000ff4800720c */ /* 0x000fe60003f05270 */
[----:B------:R-:W1:Y:S02]  /*5c80*/  LDTM.16dp256bit.x4 R4, tmem[UR4] ;  /* 0x00000004000479ee */ /* 0x000e640008120000 */
[C---:B-12---:R-:W-:Y:S01]  /*5c90*/  FMUL R0, R33.reuse, R4 ;  /* 0x0000000421007220 */ /* 0x046fe20000400000 */
[C---:B------:R-:W-:Y:S01]  /*5ca0*/  FMUL R2, R33.reuse, R5 ;  /* 0x0000000521027220 */ /* 0x040fe20000400000 */
[C---:B------:R-:W-:Y:S01]  /*5cb0*/  FMUL R3, R33.reuse, R6 ;  /* 0x0000000621037220 */ /* 0x040fe20000400000 */
[----:B------:R-:W-:Y:S01]  /*5cc0*/  FMUL R7, R33, R7 ;  /* 0x0000000721077220 */ /* 0x000fe20000400000 */
[----:B------:R-:W-:Y:S01]  /*5cd0*/  FFMA R0, R35, R20, R0 ;  /* 0x0000001423007223 */ /* 0x000fe20000000000 */
[----:B------:R-:W-:Y:S01]  /*5ce0*/  SHF.L.U32 R20, R41, 0x10, RZ ;  /* 0x0000001029147819 */ /* 0x000fe200000006ff */
[----:B------:R-:W-:Y:S01]  /*5cf0*/  FFMA R2, R35, R21, R2 ;  /* 0x0000001523027223 */ /* 0x000fe20000000002 */
[C---:B------:R-:W-:Y:S01]  /*5d00*/  SHF.L.U32 R21, R42.reuse, 0x10, RZ ;  /* 0x000000102a157819 */ /* 0x040fe200000006ff */
[C---:B------:R-:W-:Y:S01]  /*5d10*/  FMUL R4, R33.reuse, R8 ;  /* 0x0000000821047220 */ /* 0x040fe20000400000 */
[----:B------:R-:W-:Y:S01]  /*5d20*/  FMUL R5, R33, R9 ;  /* 0x0000000921057220 */ /* 0x000fe20000400000 */
[C---:B------:R-:W-:Y:S01]  /*5d30*/  FFMA R3, R35.reuse, R20, R3 ;  /* 0x0000001423037223 */ /* 0x040fe20000000003 */
[----:B------:R-:W-:Y:S01]  /*5d40*/  LOP3.LUT R20, R42, 0xffff0000, RZ, 0xc0, !PT ;  /* 0xffff00002a147812 */ /* 0x000fe200078ec0ff */
[----:B------:R-:W-:Y:S01]  /*5d50*/  FFMA R7, R35, R36, R7 ;  /* 0x0000002423077223 */ /* 0x000fe20000000007 */
[----:B------:R-:W-:Y:S01]  /*5d60*/  LOP3.LUT R36, R43, 0xffff0000, RZ, 0xc0, !PT ;  /* 0xffff00002b247812 */ /* 0x000fe200078ec0ff */
[C---:B------:R-:W-:Y:S01]  /*5d70*/  FMUL R6, R33.reuse, R10 ;  /* 0x0000000a21067220 */ /* 0x040fe20000400000 */
[----:B------:R-:W-:Y:S01]  /*5d80*/  F2FP.BF16.F32.PACK_AB R44, R2, R0 ;  /* 0x00000000022c723e */ /* 0x000fe200000010ff */
[----:B------:R-:W-:Y:S01]  /*5d90*/  FMUL R11, R33, R11 ;  /* 0x0000000b210b7220 */ /* 0x000fe20000400000 */
[----:B------:R-:W-:Y:S01]  /*5da0*/  F2FP.BF16.F32.PACK_AB R45, R7, R3 ;  /* 0x00000003072d723e */ /* 0x000fe200000010ff */
[----:B------:R-:W-:Y:S01]  /*5db0*/  FFMA R4, R35, R21, R4 ;  /* 0x0000001523047223 */ /* 0x000fe20000000004 */
[----:B------:R-:W-:Y:S01]  /*5dc0*/  SHF.L.U32 R21, R49, 0x10, RZ ;  /* 0x0000001031157819 */ /* 0x000fe200000006ff */
[C---:B------:R-:W-:Y:S01]  /*5dd0*/  FFMA R5, R35.reuse, R20, R5 ;  /* 0x0000001423057223 */ /* 0x040fe20000000005 */
[C---:B------:R-:W-:Y:S01]  /*5de0*/  SHF.L.U32 R20, R48.reuse, 0x10, RZ ;  /* 0x0000001030147819 */ /* 0x040fe200000006ff */
[----:B------:R-:W-:Y:S01]  /*5df0*/  FFMA R6, R35, R37, R6 ;  /* 0x0000002523067223 */ /* 0x000fe20000000006 */
[----:B------:R-:W-:Y:S01]  /*5e00*/  SHF.L.U32 R37, R51, 0x10, RZ ;  /* 0x0000001033257819 */ /* 0x000fe200000006ff */
[----:B------:R-:W-:Y:S01]  /*5e10*/  FFMA R11, R35, R36, R11 ;  /* 0x00000024230b7223 */ /* 0x000fe2000000000b */
[C---:B------:R-:W-:Y:S01]  /*5e20*/  FMUL R8, R33.reuse, R12 ;  /* 0x0000000c21087220 */ /* 0x040fe20000400000 */
[----:B------:R-:W-:Y:S01]  /*5e30*/  LOP3.LUT R36, R48, 0xffff0000, RZ, 0xc0, !PT ;  /* 0xffff000030247812 */ /* 0x000fe200078ec0ff */
[C---:B------:R-:W-:Y:S01]  /*5e40*/  FMUL R9, R33.reuse, R13 ;  /* 0x0000000d21097220 */ /* 0x040fe20000400000 */
[----:B------:R-:W-:Y:S01]  /*5e50*/  FMUL R10, R33, R14 ;  /* 0x0000000e210a7220 */ /* 0x000fe20000400000 */
[----:B------:R-:W-:Y:S01]  /*5e60*/  FFMA R8, R35, R20, R8 ;  /* 0x0000001423087223 */ /* 0x000fe20000000008 */
[----:B------:R-:W-:Y:S01]  /*5e70*/  LOP3.LUT R20, R49, 0xffff0000, RZ, 0xc0, !PT ;  /* 0xffff000031147812 */ /* 0x000fe200078ec0ff */
[C---:B------:R-:W-:Y:S01]  /*5e80*/  FFMA R9, R35.reuse, R36, R9 ;  /* 0x0000002423097223 */ /* 0x040fe20000000009 */
[----:B------:R-:W-:Y:S01]  /*5e90*/  FFMA R10, R35, R21, R10 ;  /* 0x00000015230a7223 */ /* 0x000fe2000000000a */
[C---:B------:R-:W-:Y:S01]  /*5ea0*/  FMUL R15, R33.reuse, R15 ;  /* 0x0000000f210f7220 */ /* 0x040fe20000400000 */
[C---:B------:R-:W-:Y:S01]  /*5eb0*/  SHF.L.U32 R21, R50.reuse, 0x10, RZ ;  /* 0x0000001032157819 */ /* 0x040fe200000006ff */
[C---:B------:R-:W-:Y:S01]  /*5ec0*/  FMUL R12, R33.reuse, R16 ;  /* 0x00000010210c7220 */ /* 0x040fe20000400000 */
[----:B------:R-:W-:Y:S01]  /*5ed0*/  LOP3.LUT R36, R50, 0xffff0000, RZ, 0xc0, !PT ;  /* 0xffff000032247812 */ /* 0x000fe200078ec0ff */
[C---:B------:R-:W-:Y:S01]  /*5ee0*/  FMUL R13, R33.reuse, R17 ;  /* 0x00000011210d7220 */ /* 0x040fe20000400000 */
[----:B------:R-:W-:Y:S01]  /*5ef0*/  FMUL R14, R33, R18 ;  /* 0x00000012210e7220 */ /* 0x000fe20000400000 */
[----:B------:R-:W-:Y:S01]  /*5f00*/  FFMA R15, R35, R20, R15 ;  /* 0x00000014230f7223 */ /* 0x000fe2000000000f */
[----:B------:R-:W-:Y:S01]  /*5f10*/  FMUL R19, R33, R19 ;  /* 0x0000001321137220 */ /* 0x000fe20000400000 */
[C---:B------:R-:W-:Y:S01]  /*5f20*/  FFMA R12, R35.reuse, R21, R12 ;  /* 0x00000015230c7223 */ /* 0x040fe2000000000c */
[C---:B------:R-:W-:Y:S01]  /*5f30*/  FFMA R13, R35.reuse, R36, R13 ;  /* 0x00000024230d7223 */ /* 0x040fe2000000000d */
[C---:B------:R-:W-:Y:S01]  /*5f40*/  FFMA R14, R35.reuse, R37, R14 ;  /* 0x00000025230e7223 */ /* 0x040fe2000000000e */
[----:B------:R-:W-:Y:S01]  /*5f50*/  FFMA R19, R35, R38, R19 ;  /* 0x0000002623137223 */ /* 0x000fe20000000013 */
[----:B------:R-:W-:Y:S02]  /*5f60*/  F2FP.BF16.F32.PACK_AB R46, R5, R4 ;  /* 0x00000004052e723e */ /* 0x000fe400000010ff */
[----:B------:R-:W-:Y:S02]  /*5f70*/  F2FP.BF16.F32.PACK_AB R47, R11, R6 ;  /* 0x000000060b2f723e */ /* 0x000fe400000010ff */
[----:B------:R-:W-:Y:S02]  /*5f80*/  F2FP.BF16.F32.PACK_AB R84, R9, R8 ;  /* 0x000000080954723e */ /* 0x000fe400000010ff */
[----:B------:R-:W-:Y:S01]  /*5f90*/  F2FP.BF16.F32.PACK_AB R85, R15, R10 ;  /* 0x0000000a0f55723e */ /* 0x000fe200000010ff */
[----:B------:R1:W-:Y:S01]  /*5fa0*/  STSM.16.M88.4 [R78+0x200], R44 ;  /* 0x0002002c4e007844 */ /* 0x0003e20000000200 */
[----:B------:R-:W-:Y:S02]  /*5fb0*/  F2FP.BF16.F32.PACK_AB R86, R13, R12 ;  /* 0x0000000c0d56723e */ /* 0x000fe400000010ff */
[----:B------:R-:W-:Y:S05]  /*5fc0*/  F2FP.BF16.F32.PACK_AB R87, R19, R14 ;  /* 0x0000000e1357723e */ /* 0x000fea00000010ff */
[----:B------:R1:W-:Y:S01]  /*5fd0*/  STSM.16.M88.4 [R77+0x200], R84 ;  /* 0x000200544d007844 */ /* 0x0003e20000000200 */
[----:B------:R-:W-:Y:S01]  /*5fe0*/  @!PT LDS RZ, [RZ] ;  /* 0x00000000fffff984 */ /* 0x000fe20000000800 */
[----:B------:R-:W-:Y:S01]  /*5ff0*/  @!PT LDS RZ, [RZ] ;  /* 0x00000000fffff984 */ /* 0x000fe20000000800 */
[----:B------:R-:W-:Y:S01]  /*6000*/  @!PT LDS RZ, [RZ] ;  /* 0x00000000fffff984 */ /* 0x000fe20000000800 */
[----:B------:R-:W-:Y:S01]  /*6010*/  @!PT LDS RZ, [RZ] ;  /* 0x00000000fffff984 */ /* 0x000fe20000000800 */
[----:B------:R2:W-:Y:S07]  /*6020*/  MEMBAR.ALL.CTA ;  /* 0x0000000000007992 */ /* 0x0005ee0000008000 */
[----:B--2---:R-:W2:Y:S02]  /*6030*/  FENCE.VIEW.ASYNC.S ;  /* 0x00000000000073c6 */ /* 0x004ea40000000000 */
[----:B--2---:R-:W-:Y:S06]  /*6040*/  BAR.SYNC.DEFER_BLOCKING 0x1, 0x80 ;  /* 0x0042000000007b1d */ /* 0x004fec0000010000 */
[----:B------:R-:W-:Y:S05]  /*6050*/  @P0 BRA `(.L_x_99) ;  /* 0x0000000000280947 */ /* 0x000fea0003800000 */
[----:B------:R-:W-:Y:S02]  /*6060*/  UIADD3 UR4, UPT, UPT, UR48, 0x200, URZ ;  /* 0x0000020030047890 */ /* 0x000fe4000fffe0ff */
[----:B------:R-:W-:Y:S01]  /*6070*/  UIADD3 UR6, UP0, UPT, UR52, 0x680, URZ ;  /* 0x0000068034067890 */ /* 0x000fe2000ff1e0ff */
[----:B------:R-:W-:Y:S03]  /*6080*/  UMOV UR43, UR36 ;  /* 0x00000024002b7c82 */ /* 0x000fe60008000000 */
[----:B------:R-:W-:Y:S01]  /*6090*/  MOV R66, UR4 ;  /* 0x0000000400427c02 */ /* 0x000fe20008000f00 */
[----:B------:R-:W-:Y:S03]  /*60a0*/  UIADD3.X UR7, UPT, UPT, URZ, UR53, URZ, UP0, !UPT ;  /* 0x00000035ff077290 */ /* 0x000fe600087fe4ff */
[----:B------:R-:W-:Y:S11]  /*60b0*/  R2UR UR40, R66 ;  /* 0x00000000422872ca */ /* 0x000ff600000e0000 */
[----:B------:R-:W-:Y:S02]  /*60c0*/  @!UPT UIADD3 URZ, UPT, UPT, URZ, URZ, URZ ;  /* 0x000000fffffff290 */ /* 0x000fe4000fffe0ff */
[----:B------:R2:W-:Y:S01]  /*60d0*/  UTMASTG.3D [UR40], [UR6] ;  /* 0x00000028060073b5 */ /* 0x0005e20008010000 */
[----:B------:R0:W-:Y:S01]  /*60e0*/  UTMACMDFLUSH ;  /* 0x00000000000079b7 */ /* 0x0001e20000000000 */
[----:B--2---:R-:W-:Y:S04]  /*60f0*/  DEPBAR.LE SB0, 0x1 ;  /* 0x000080400000791a */ /* 0x004fe80000000000 */
.L_x_99:
[----:B------:R-:W-:Y:S05]  /*6100*/  BSYNC.RECONVERGENT B0 ;  /* 0x0000000000007941 */ /* 0x000fea0003800200 */
.L_x_98:
[----:B------:R-:W-:Y:S01]  /*6110*/  BAR.SYNC.DEFER_BLOCKING 0x1, 0x80 ;  /* 0x0042000000007b1d */ /* 0x000fe20000010000 */
[----:B------:R-:W-:Y:S01]  /*6120*/  ISETP.NE.AND P1, PT, R76, RZ, PT ;  /* 0x000000ff4c00720c */ /* 0x000fe20003f25270 */
[----:B------:R-:W-:Y:S01]  /*6130*/  UISETP.NE.AND UP0, UPT, UR49, URZ, UPT ;  /* 0x000000ff3100728c */ /* 0x000fe2000bf05270 */
[----:B------:R-:W-:Y:S11]  /*6140*/  LEA R3, R39, UR48, 0x3 ;  /* 0x0000003027037c11 */ /* 0x000ff6000f8e18ff */
[----:B------:R-:W-:Y:S01]  /*6150*/  @P1 SHF.L.U32 R2, R70, 0x1f, RZ ;  /* 0x0000001f46021819 */ /* 0x000fe200000006ff */
[----:B------:R-:W-:Y:S06]  /*6160*/  BRA.U !UP0, `(.L_x_100) ;  /* 0x0000000108247547 */ /* 0x000fec000b800000 */
[----:B------:R-:W-:Y:S01]  /*6170*/  IMAD.U32 R5, RZ, RZ, UR51 ;  /* 0x00000033ff057e24 */ /* 0x000fe2000f8e00ff */
[----:B------:R-:W-:Y:S01]  /*6180*/  MOV R0, UR37 ;  /* 0x0000002500007c02 */ /* 0x000fe20008000f00 */
[----:B------:R-:W-:Y:S03]  /*6190*/  UIADD3 UR51, UPT, UPT, UR51, 0x1, URZ ;  /* 0x0000000133337890 */ /* 0x000fe6000fffe0ff */
[----:B------:R-:W-:Y:S01]  /*61a0*/  @P1 LEA R5, R5, UR48, 0x3 ;  /* 0x0000003005051c11 */ /* 0x000fe2000f8e18ff */
[----:B------:R-:W-:Y:S04]  /*61b0*/  UISETP.NE.AND UP0, UPT, UR51, 0x4, UPT ;  /* 0x000000043300788c */ /* 0x000fe8000bf05270 */
[----:B------:R-:W-:Y:S01]  /*61c0*/  @P1 VIADD R5, R5, 0x60 ;  /* 0x0000006005051836 */ /* 0x000fe20000000000 */
[----:B------:R-:W-:Y:S04]  /*61d0*/  USEL UR51, UR51, URZ, UP0 ;  /* 0x000000ff33337287 */ /* 0x000fe80008000000 */
[----:B------:R-:W-:Y:S04]  /*61e0*/  @P1 PRMT R0, R0, 0x654, R5 ;  /* 0x0000065400001816 */ /* 0x000fe80000000005 */
[----:B------:R2:W-:Y:S04]  /*61f0*/  @P1 SYNCS.ARRIVE.TRANS64.RED.A1T0 RZ, [R0+URZ], RZ ;  /* 0x000000ff00ff19a7 */ /* 0x0005e800081004ff */
.L_x_100:
[----:B------:R-:W4:Y:S01]  /*6200*/  @P1 SYNCS.PHASECHK.TRANS64.TRYWAIT P0, [R3+URZ+0x40], R2 ;  /* 0x00004002030015a7 */ /* 0x000f2200080011ff */
[----:B------:R-:W-:Y:S01]  /*6210*/  BSSY B1, `(.L_x_101) ;  /* 0x0000013000017945 */ /* 0x000fe20003800000 */
[----:B----4-:R-:W-:Y:S03]  /*6220*/  @P1 SEL R81, RZ, 0x1, !P0 ;  /* 0x00000001ff511807 */ /* 0x010fe60004000000 */
[----:B------:R-:W-:Y:S05]  /*6230*/  @!P1 BRA `(.L_x_102) ;  /* 0x0000000000409947 */ /* 0x000fea0003800000 */
[----:B------:R-:W-:Y:S01]  /*6240*/  ISETP.NE.AND P1, PT, R82, RZ, PT ;  /* 0x000000ff5200720c */ /* 0x000fe20003f25270 */
[----:B------:R-:W-:Y:S01]  /*6250*/  BSSY B0, `(.L_x_103) ;  /* 0x0000009000007945 */ /* 0x000fe20003800000 */
[----:B------:R-:W-:Y:S11]  /*6260*/  ISETP.NE.AND P0, PT, R81, RZ, PT ;  /* 0x000000ff5100720c */ /* 0x000ff60003f05270 */
[----:B------:R-:W-:Y:S05]  /*6270*/  @P1 IMAD R4, R39, 0x1000, R80 ;  /* 0x0000100027041824 */ /* 0x000fea00078e0250 */
[----:B------:R-:W-:Y:S05]  /*6280*/  @P1 IADD3 R2, PT, PT, R4, UR48, RZ ;  /* 0x0000003004021c10 */ /* 0x000fea000fffe0ff */
[----:B------:R-:W-:Y:S01]  /*6290*/  @P1 IMAD.IADD R2, R71, 0x1, R2 ;  /* 0x0000000147021824 */ /* 0x000fe200078e0202 */
[----:B------:R-:W-:Y:S06]  /*62a0*/  @P0 BRA `(.L_x_104) ;  /* 0x00000000000c0947 */ /* 0x000fec0003800000 */
[----:B--2---:R-:W-:Y:S04]  /*62b0*/  SHF.L.U32 R0, R70, 0x1f, RZ ;  /* 0x0000001f46007819 */ /* 0x004fe800000006ff */
[----:B------:R-:W2:Y:S02]  /*62c0*/  SYNCS.PHASECHK.TRANS64.TRYWAIT P0, [R3+URZ+0x40], R0 ;  /* 0x00004000030075a7 */ /* 0x000ea400080011ff */
[----:B--2---:R-:W-:Y:S05]  /*62d0*/  @!P0 BRA `(.L_x_105) ;  /* 0x0000002400908947 */ /* 0x004fea0003800000 */
.L_x_104:
[----:B------:R-:W-:Y:S05]  /*62e0*/  BSYNC B0 ;  /* 0x0000000000007941 */ /* 0x000fea0003800000 */
.L_x_103:
[----:B------:R-:W-:Y:S02]  /*62f0*/  ISETP.NE.AND P0, PT, R82, RZ, PT ;  /* 0x000000ff5200720c */ /* 0x000fe40003f05270 */
[----:B------:R-:W-:Y:S11]  /*6300*/  IADD3 R39, PT, PT, R39, 0x1, RZ ;  /* 0x0000000127277810 */ /* 0x000ff60007ffe0ff */
[----:B------:R-:W-:Y:S05]  /*6310*/  @P0 WARPSYNC.ALL ;  /* 0x0000000000000948 */ /* 0x000fea0003800000 */
[----:B------:R4:W1:Y:S04]  /*6320*/  @P0 LDSM.16.M88.4 R40, [R4+UR48+0x200] ;  /* 0x000200300428083b */ /* 0x0008680008000200 */
[----:B------:R4:W1:Y:S02]  /*6330*/  @P0 LDSM.16.M88.4 R48, [R2+0x200] ;  /* 0x000200000230083b */ /* 0x0008640000000200 */
.L_x_102:
[----:B------:R-:W-:Y:S05]  /*6340*/  BSYNC B1 ;  /* 0x0000000000017941 */ /* 0x000fea0003800000 */
.L_x_101:
[----:B--2---:R-:W-:Y:S05]  /*6350*/  VIADD R0, R34, 0x20 ;  /* 0x0000002022007836 */ /* 0x004fea0000000000 */
[----:B------:R-:W-:Y:S04]  /*6360*/  SHF.R.U32.HI R0, RZ, 0x15, R0 ;  /* 0x00000015ff007819 */ /* 0x000fe80000011600 */
[----:B------:R-:W-:Y:S11]  /*6370*/  LOP3.LUT P0, RZ, R0, 0x3, R65, 0x48, !PT ;  /* 0x0000000300ff7812 */ /* 0x000ff60007804841 */
[----:B------:R-:W-:Y:S02]  /*6380*/  @!UPT UIADD3 URZ, UPT, UPT, URZ, URZ, URZ ;  /* 0x000000fffffff290 */ /* 0x000fe4000fffe0ff */
[----:B------:R-:W-:Y:S05]  /*6390*/  @!P0 BRA `(.L_x_106) ;  /* 0x0000000000408947 */ /* 0x000fea0003800000 */
[----:B------:R-:W2:Y:S01]  /*63a0*/  LDCU.64 UR8, c[0x4][0x70] ;  /* 0x01000e00ff0877ac */ /* 0x000ea20008000a00 */
[----:B------:R-:W-:Y:S01]  /*63b0*/  MOV R3, 0x0 ;  /* 0x0000000000037802 */ /* 0x000fe20000000f00 */
[----:B------:R-:W-:Y:S02]  /*63c0*/  HFMA2 R12, -RZ, RZ, 0, 5.9604644775390625e-08 ;  /* 0x00000001ff0c7431 */ /* 0x000fe400000001ff */
[----:B------:R-:W-:Y:S02]  /*63d0*/  IMAD.MOV.U32 R8, RZ, RZ, 0x192 ;  /* 0x00000192ff087424 */ /* 0x000fe400078e00ff */
[----:B------:R-:W-:Y:S01]  /*63e0*/  IMAD.MOV.U32 R13, RZ, RZ, RZ ;  /* 0x000000ffff0d7224 */ /* 0x000fe200078e00ff */
[----:B------:R-:W5:Y:S01]  /*63f0*/  LDCU.64 UR6, c[0x4][0x78] ;  /* 0x01000f00ff0677ac */ /* 0x000f620008000a00 */
[----:B----4-:R-:W4:Y:S01]  /*6400*/  LDC.64 R2, c[0x4][R3] ;  /* 0x0100000003027b82 */ /* 0x010f220000000a00 */
[----:B------:R-:W3:Y:S01]  /*6410*/  LDCU.64 UR4, c[0x4][0x10] ;  /* 0x01000200ff0477ac */ /* 0x000ee20008000a00 */
[----:B--2---:R-:W-:Y:S01]  /*6420*/  MOV R5, UR9 ;  /* 0x0000000900057c02 */ /* 0x004fe20008000f00 */
[----:B------:R-:W-:Y:S01]  /*6430*/  IMAD.U32 R4, RZ, RZ, UR8 ;  /* 0x00000008ff047e24 */ /* 0x000fe2000f8e00ff */
[----:B-----5:R-:W-:Y:S01]  /*6440*/  MOV R7, UR7 ;  /* 0x0000000700077c02 */ /* 0x020fe20008000f00 */
[----:B------:R-:W-:Y:S01]  /*6450*/  IMAD.U32 R6, RZ, RZ, UR6 ;  /* 0x00000006ff067e24 */ /* 0x000fe2000f8e00ff */
[----:B---3--:R-:W-:Y:S01]  /*6460*/  MOV R11, UR5 ;  /* 0x00000005000b7c02 */ /* 0x008fe20008000f00 */
[----:B------:R-:W-:Y:S02]  /*6470*/  IMAD.U32 R10, RZ, RZ, UR4 ;  /* 0x00000004ff0a7e24 */ /* 0x000fe4000f8e00ff */
[----:B------:R-:W-:Y:S07]  /*6480*/  LEPC R20, `(.L_x_106) ;  /* 0x000000001014794e */ /* 0x000fee0000000000 */
[----:B-1--4-:R-:W-:Y:S05]  /*6490*/  CALL.ABS.NOINC R2 ;  /* 0x0000000002007343 */ /* 0x012fea0003c00000 */
.L_x_106:
[----:B-1----:R-:W-:Y:S01]  /*64a0*/  SHF.L.U32 R20, R40, 0x10, RZ ;  /* 0x0000001028147819 */ /* 0x002fe200000006ff */
[----:B------:R-:W-:Y:S05]  /*64b0*/  WARPSYNC.ALL ;  /* 0x0000000000007948 */ /* 0x000fea0003800000 */
[----:B------:R-:W-:Y:S01]  /*64c0*/  R2UR UR4, R34 ;  /* 0x00000000220472ca */ /* 0x000fe200000e0000 */
[----:B------:R-:W-:Y:S01]  /*64d0*/  BSSY.RECONVERGENT B0, `(.L_x_107) ;  /* 0x0000055000007945 */ /* 0x000fe20003800200 */
[----:B------:R-:W-:Y:S02]  /*64e0*/  LOP3.LUT R21, R40, 0xffff0000, RZ, 0xc0, !PT ;  /* 0xffff000028157812 */ /* 0x000fe400078ec0ff */
[----:B------:R-:W-:Y:S02]  /*64f0*/  LOP3.LUT R36, R41, 0xffff0000, RZ, 0xc0, !PT ;  /* 0xffff000029247812 */ /* 0x000fe400078ec0ff */
[----:B------:R-:W-:Y:S02]  /*6500*/  SHF.L.U32 R37, R48, 0x10, RZ ;  /* 0x0000001030257819 */ /* 0x000fe400000006ff */
[----:B------:R-:W-:Y:S02]  /*6510*/  ISETP.NE.AND P6, PT, R76, RZ, PT ;  /* 0x000000ff4c00720c */ /* 0x000fe40003fc5270 */
[----:B------:R-:W-:Y:S02]  /*6520*/  ISETP.NE.AND P0, PT, R72, RZ, PT ;  /* 0x000000ff4800720c */ /* 0x000fe40003f05270 */
[----:B------:R-:W-:Y:S01]  /*6530*/  MOV R38, UR51 ;  /* 0x0000003300267c02 */ /* 0x000fe20008000f00 */
[----:B----4-:R-:W1:Y:S01]  /*6540*/  LDTM.16dp256bit.x4 R4, tmem[UR4+0x20] ;  /* 0x00002004000479ee */ /* 0x010e620008120000 */
[----:B------:R-:W-:Y:S07]  /*6550*/  MOV R83, UR37 ;  /* 0x0000002500537c02 */ /* 0x000fee0008000f00 */
[----:B------:R-:W-:Y:S02]  /*6560*/  @P6 LEA R38, R38, UR48, 0x3 ;  /* 0x0000003026266c11 */ /* 0x000fe4000f8e18ff */
[----:B------:R-:W-:Y:S02]  /*6570*/  @P6 SHF.L.U32 R88, R70, 0x1f, RZ ;  /* 0x0000001f46586819 */ /* 0x000fe400000006ff */
[----:B------:R-:W-:Y:S04]  /*6580*/  @P6 IADD3 R38, PT, PT, R38, 0x60, RZ ;  /* 0x0000006026266810 */ /* 0x000fe80007ffe0ff */
[----:B------:R-:W-:Y:S02]  /*6590*/  @P6 PRMT R38, R83, 0x654, R38 ;  /* 0x0000065453266816 */ /* 0x000fe40000000026 */
[----:B------:R-:W-:Y:S01]  /*65a0*/  LEA R83, R39, UR48, 0x3 ;  /* 0x0000003027537c11 */ /* 0x000fe2000f8e18ff */
[C---:B-1----:R-:W-:Y:S01]  /*65b0*/  FMUL R0, R33.reuse, R4 ;  /* 0x0000000421007220 */ /* 0x042fe20000400000 */
[C---:B------:R-:W-:Y:S01]  /*65c0*/  FMUL R2, R33.reuse, R5 ;  /* 0x0000000521027220 */ /* 0x040fe20000400000 */
[C---:B------:R-:W-:Y:S01]  /*65d0*/  FMUL R3, R33.reuse, R6 ;  /* 0x0000000621037220 */ /* 0x040fe20000400000 */
[----:B------:R-:W-:Y:S01]  /*65e0*/  FMUL R7, R33, R7 ;  /* 0x0000000721077220 */ /* 0x000fe20000400000 */
[----:B------:R-:W-:Y:S01]  /*65f0*/  FFMA R0, R35, R20, R0 ;  /* 0x0000001423007223 */ /* 0x000fe20000000000 */
[----:B------:R-:W-:Y:S01]  /*6600*/  SHF.L.U32 R20, R41, 0x10, RZ ;  /* 0x0000001029147819 */ /* 0x000fe200000006ff */
[----:B------:R-:W-:Y:S01]  /*6610*/  FFMA R2, R35, R21, R2 ;  /* 0x0000001523027223 */ /* 0x000fe20000000002 */
[----:B------:R-:W-:Y:S01]  /*6620*/  SHF.L.U32 R21, R43, 0x10, RZ ;  /* 0x000000102b157819 */ /* 0x000fe200000006ff */
[C---:B------:R-:W-:Y:S01]  /*6630*/  FMUL R4, R33.reuse, R8 ;  /* 0x0000000821047220 */ /* 0x040fe20000400000 */
[----:B------:R-:W-:Y:S01]  /*6640*/  FMUL R5, R33, R9 ;  /* 0x0000000921057220 */ /* 0x000fe20000400000 */
[C---:B------:R-:W-:Y:S01]  /*6650*/  FFMA R3, R35.reuse, R20, R3 ;  /* 0x0000001423037223 */ /* 0x040fe20000000003 */
[----:B------:R-:W-:Y:S01]  /*6660*/  SHF.L.U32 R20, R42, 0x10, RZ ;  /* 0x000000102a147819 */ /* 0x000fe200000006ff */
[----:B------:R-:W-:Y:S01]  /*6670*/  FFMA R7, R35, R36, R7 ;  /* 0x0000002423077223 */ /* 0x000fe20000000007 */
[----:B------:R-:W-:Y:S01]  /*6680*/  LOP3.LUT R36, R43, 0xffff0000, RZ, 0xc0, !PT ;  /* 0xffff00002b247812 */ /* 0x000fe200078ec0ff */
[----:B------:R-:W-:Y:S01]  /*6690*/  FMUL R6, R33, R10 ;  /* 0x0000000a21067220 */ /* 0x000fe20000400000 */
[----:B------:R-:W-:Y:S01]  /*66a0*/  F2FP.BF16.F32.PACK_AB R44, R2, R0 ;  /* 0x00000000022c723e */ /* 0x000fe200000010ff */
[----:B------:R-:W-:Y:S01]  /*66b0*/  FFMA R4, R35, R20, R4 ;  /* 0x0000001423047223 */ /* 0x000fe20000000004 */
[----:B------:R-:W-:Y:S01]  /*66c0*/  LOP3.LUT R20, R42, 0xffff0000, RZ, 0xc0, !PT ;  /* 0xffff00002a147812 */ /* 0x000fe200078ec0ff */
[----:B------:R-:W-:Y:S01]  /*66d0*/  FMUL R11, R33, R11 ;  /* 0x0000000b210b7220 */ /* 0x000fe20000400000 */
[----:B------:R-:W-:Y:S01]  /*66e0*/  F2FP.BF16.F32.PACK_AB R45, R7, R3 ;  /* 0x00000003072d723e */ /* 0x000fe200000010ff */
[C---:B------:R-:W-:Y:S01]  /*66f0*/  FMUL R8, R33.reuse, R12 ;  /* 0x0000000c21087220 */ /* 0x040fe20000400000 */
[----:B------:R-:W-:Y:S01]  /*6700*/  FMUL R9, R33, R13 ;  /* 0x0000000d21097220 */ /* 0x000fe20000400000 */
[C---:B------:R-:W-:Y:S01]  /*6710*/  FFMA R5, R35.reuse, R20, R5 ;  /* 0x0000001423057223 */ /* 0x040fe20000000005 */
[----:B------:R-:W-:Y:S01]  /*6720*/  LOP3.LUT R20, R48, 0xffff0000, RZ, 0xc0, !PT ;  /* 0xffff000030147812 */ /* 0x000fe200078ec0ff */
[----:B------:R-:W-:Y:S01]  /*6730*/  FFMA R6, R35, R21, R6 ;  /* 0x0000001523067223 */ /* 0x000fe20000000006 */
[----:B------:R-:W-:Y:S01]  /*6740*/  SHF.L.U32 R21, R49, 0x10, RZ ;  /* 0x0000001031157819 */ /* 0x000fe200000006ff */
[----:B------:R-:W-:Y:S01]  /*6750*/  FFMA R11, R35, R36, R11 ;  /* 0x00000024230b7223 */ /* 0x000fe2000000000b */
[----:B------:R-:W-:Y:S01]  /*6760*/  LOP3.LUT R36, R51, 0xffff0000, RZ, 0xc0, !PT ;  /* 0xffff000033247812 */ /* 0x000fe200078ec0ff */
[C---:B------:R-:W-:Y:S01]  /*6770*/  FFMA R8, R35.reuse, R37, R8 ;  /* 0x0000002523087223 */ /* 0x040fe20000000008 */
[----:B------:R-:W-:Y:S01]  /*6780*/  FFMA R9, R35, R20, R9 ;  /* 0x0000001423097223 */ /* 0x000fe20000000009 */
[----:B------:R-:W-:Y:S01]  /*6790*/  FMUL R10, R33, R14 ;  /* 0x0000000e210a7220 */ /* 0x000fe20000400000 */
[----:B------:R-:W-:Y:S01]  /*67a0*/  LOP3.LUT R20, R49, 0xffff0000, RZ, 0xc0, !PT ;  /* 0xffff000031147812 */ /* 0x000fe200078ec0ff */
[C---:B------:R-:W-:Y:S01]  /*67b0*/  FMUL R15, R33.reuse, R15 ;  /* 0x0000000f210f7220 */ /* 0x040fe20000400000 */
[----:B------:R-:W-:Y:S01]  /*67c0*/  FMUL R12, R33, R16 ;  /* 0x00000010210c7220 */ /* 0x000fe20000400000 */
[C---:B------:R-:W-:Y:S01]  /*67d0*/  FFMA R10, R35.reuse, R21, R10 ;  /* 0x00000015230a7223 */ /* 0x040fe2000000000a */
[C---:B------:R-:W-:Y:S01]  /*67e0*/  SHF.L.U32 R21, R50.reuse, 0x10, RZ ;  /* 0x0000001032157819 */ /* 0x040fe200000006ff */
[----:B------:R-:W-:Y:S01]  /*67f0*/  FFMA R15, R35, R20, R15 ;  /* 0x00000014230f7223 */ /* 0x000fe2000000000f */
[----:B------:R-:W-:Y:S01]  /*6800*/  LOP3.LUT R20, R50, 0xffff0000, RZ, 0xc0, !PT ;  /* 0xffff000032147812 */ /* 0x000fe200078ec0ff */
[----:B------:R-:W-:Y:S01]  /*6810*/  FMUL R13, R33, R17 ;  /* 0x00000011210d7220 */ /* 0x000fe20000400000 */
[----:B------:R-:W-:Y:S01]  /*6820*/  SHF.L.U32 R37, R51, 0x10, RZ ;  /* 0x0000001033257819 */ /* 0x000fe200000006ff */
[C---:B------:R-:W-:Y:S01]  /*6830*/  FMUL R14, R33.reuse, R18 ;  /* 0x00000012210e7220 */ /* 0x040fe20000400000 */
        /* <DEDUP_REMOVED lines=21> */
[----:B------:R-:W-:Y:S02]  /*6990*/  UIADD3 UR8, UP0, UPT, UR52, 0x680, URZ ;  /* 0x0000068034087890 */ /* 0x000fe4000ff1e0ff */
[----:B------:R-:W-:Y:S02]  /*69a0*/  UIADD3 UR5, UPT, UPT, UR41, 0x20, URZ ;  /* 0x0000002029057890 */ /* 0x000fe4000fffe0ff */
[----:B------:R-:W-:Y:S02]  /*69b0*/  UIADD3 UR4, UPT, UPT, UR48, 0x1200, URZ ;  /* 0x0000120030047890 */ /* 0x000fe4000fffe0ff */
[----:B------:R-:W-:Y:S01]  /*69c0*/  UIADD3.X UR9, UPT, UPT, URZ, UR53, URZ, UP0, !UPT ;  /* 0x00000035ff097290 */ /* 0x000fe200087fe4ff */
[----:B------:R-:W-:Y:S01]  /*69d0*/  UMOV UR6, UR42 ;  /* 0x0000002a00067c82 */ /* 0x000fe20008000000 */
[----:B------:R-:W-:Y:S07]  /*69e0*/  UMOV UR7, UR36 ;  /* 0x0000002400077c82 */ /* 0x000fee0008000000 */
[----:B------:R2:W-:Y:S01]  /*69f0*/  UTMASTG.3D [UR4], [UR8] ;  /* 0x00000004080073b5 */ /* 0x0005e20008010000 */
[----:B------:R0:W-:Y:S01]  /*6a00*/  UTMACMDFLUSH ;  /* 0x00000000000079b7 */ /* 0x0001e20000000000 */
[----:B--2---:R-:W-:Y:S04]  /*6a10*/  DEPBAR.LE SB0, 0x1 ;  /* 0x000080400000791a */ /* 0x004fe80000000000 */
.L_x_108:
[----:B------:R-:W-:Y:S05]  /*6a20*/  BSYNC.RECONVERGENT B0 ;  /* 0x0000000000007941 */ /* 0x000fea0003800200 */
.L_x_107:
[----:B------:R-:W-:Y:S01]  /*6a30*/  BAR.SYNC.DEFER_BLOCKING 0x1, 0x80 ;  /* 0x0042000000007b1d */ /* 0x000fe20000010000 */
[----:B------:R-:W-:Y:S04]  /*6a40*/  UIADD3 UR40, UPT, UPT, UR51, 0x1, URZ ;  /* 0x0000000133287890 */ /* 0x000fe8000fffe0ff */
[----:B------:R-:W-:Y:S04]  /*6a50*/  UISETP.NE.AND UP0, UPT, UR40, 0x4, UPT ;  /* 0x000000042800788c */ /* 0x000fe8000bf05270 */
[----:B------:R-:W-:Y:S01]  /*6a60*/  USEL UR40, UR40, URZ, UP0 ;  /* 0x000000ff28287287 */ /* 0x000fe20008000000 */
[----:B------:R2:W-:Y:S01]  /*6a70*/  @P6 SYNCS.ARRIVE.TRANS64.RED.A1T0 RZ, [R38+URZ], RZ ;  /* 0x000000ff26ff69a7 */ /* 0x0005e200081004ff */
[----:B------:R-:W-:Y:S01]  /*6a80*/  BSSY B1, `(.L_x_109) ;  /* 0x0000014000017945 */ /* 0x000fe20003800000 */
[----:B------:R-:W4:Y:S02]  /*6a90*/  @P6 SYNCS.PHASECHK.TRANS64.TRYWAIT P0, [R83+URZ+0x40], R88 ;  /* 0x00004058530065a7 */ /* 0x000f2400080011ff */
[----:B----4-:R-:W-:Y:S01]  /*6aa0*/  @P6 SEL R81, RZ, 0x1, !P0 ;  /* 0x00000001ff516807 */ /* 0x010fe20004000000 */
[----:B--2---:R-:W-:Y:S06]  /*6ab0*/  @!P6 BRA `(.L_x_110) ;  /* 0x000000000040e947 */ /* 0x004fec0003800000 */
[----:B------:R-:W-:Y:S01]  /*6ac0*/  ISETP.NE.AND P1, PT, R82, RZ, PT ;  /* 0x000000ff5200720c */ /* 0x000fe20003f25270 */
[----:B------:R-:W-:Y:S01]  /*6ad0*/  BSSY B0, `(.L_x_111) ;  /* 0x0000009000007945 */ /* 0x000fe20003800000 */
[----:B------:R-:W-:Y:S11]  /*6ae0*/  ISETP.NE.AND P0, PT, R81, RZ, PT ;  /* 0x000000ff5100720c */ /* 0x000ff60003f05270 */
[----:B------:R-:W-:Y:S05]  /*6af0*/  @P1 IMAD R2, R39, 0x1000, R80 ;  /* 0x0000100027021824 */ /* 0x000fea00078e0250 */
[----:B------:R-:W-:Y:S05]  /*6b00*/  @P1 IADD3 R0, PT, PT, R2, UR48, RZ ;  /* 0x0000003002001c10 */ /* 0x000fea000fffe0ff */
[----:B------:R-:W-:Y:S01]  /*6b10*/  @P1 IMAD.IADD R0, R71, 0x1, R0 ;  /* 0x0000000147001824 */ /* 0x000fe200078e0200 */
[----:B------:R-:W-:Y:S06]  /*6b20*/  @P0 BRA `(.L_x_112) ;  /* 0x00000000000c0947 */ /* 0x000fec0003800000 */
[----:B------:R-:W-:Y:S04]  /*6b30*/  SHF.L.U32 R4, R70, 0x1f, RZ ;  /* 0x0000001f46047819 */ /* 0x000fe800000006ff */
[----:B------:R-:W2:Y:S02]  /*6b40*/  SYNCS.PHASECHK.TRANS64.TRYWAIT P0, [R83+URZ+0x40], R4 ;  /* 0x00004004530075a7 */ /* 0x000ea400080011ff */
[----:B--2---:R-:W-:Y:S05]  /*6b50*/  @!P0 BRA `(.L_x_113) ;  /* 0x0000001c00848947 */ /* 0x004fea0003800000 */
.L_x_112:
[----:B------:R-:W-:Y:S05]  /*6b60*/  BSYNC B0 ;  /* 0x0000000000007941 */ /* 0x000fea0003800000 */
.L_x_111:
[----:B------:R-:W-:Y:S02]  /*6b70*/  ISETP.NE.AND P0, PT, R82, RZ, PT ;  /* 0x000000ff5200720c */ /* 0x000fe40003f05270 */
[----:B------:R-:W-:Y:S11]  /*6b80*/  IADD3 R39, PT, PT, R39, 0x1, RZ ;  /* 0x0000000127277810 */ /* 0x000ff60007ffe0ff */
[----:B------:R-:W-:Y:S05]  /*6b90*/  @P0 WARPSYNC.ALL ;  /* 0x0000000000000948 */ /* 0x000fea0003800000 */
[----:B------:R4:W1:Y:S04]  /*6ba0*/  @P0 LDSM.16.M88.4 R40, [R2+UR48+0x200] ;  /* 0x000200300228083b */ /* 0x0008680008000200 */
[----:B------:R4:W1:Y:S02]  /*6bb0*/  @P0 LDSM.16.M88.4 R48, [R0+0x200] ;  /* 0x000200000030083b */ /* 0x0008640000000200 */
.L_x_110:
[----:B------:R-:W-:Y:S05]  /*6bc0*/  BSYNC B1 ;  /* 0x0000000000017941 */ /* 0x000fea0003800000 */
.L_x_109:
[----:B----4-:R-:W-:Y:S05]  /*6bd0*/  VIADD R0, R34, 0x40 ;  /* 0x0000004022007836 */ /* 0x010fea0000000000 */
[----:B------:R-:W-:Y:S04]  /*6be0*/  SHF.R.U32.HI R0, RZ, 0x15, R0 ;  /* 0x00000015ff007819 */ /* 0x000fe80000011600 */
[----:B------:R-:W-:Y:S11]  /*6bf0*/  LOP3.LUT P0, RZ, R0, 0x3, R65, 0x48, !PT ;  /* 0x0000000300ff7812 */ /* 0x000ff60007804841 */
[----:B------:R-:W-:Y:S02]  /*6c00*/  @!UPT UIADD3 URZ, UPT, UPT, URZ, URZ, URZ ;  /* 0x000000fffffff290 */ /* 0x000fe4000fffe0ff */
        /* <DEDUP_REMOVED lines=8> */
[----:B------:R-:W3:Y:S01]  /*6c90*/  LDCU.64 UR4, c[0x4][0x10] ;  /* 0x01000200ff0477ac */ /* 0x000ee20008000a00 */
[----:B----4-:R-:W-:Y:S01]  /*6ca0*/  MOV R5, UR9 ;  /* 0x0000000900057c02 */ /* 0x010fe20008000f00 */
[----:B--2---:R-:W-:Y:S01]  /*6cb0*/  IMAD.U32 R4, RZ, RZ, UR8 ;  /* 0x00000008ff047e24 */ /* 0x004fe2000f8e00ff */
[----:B-----5:R-:W-:Y:S01]  /*6cc0*/  MOV R7, UR7 ;  /* 0x0000000700077c02 */ /* 0x020fe20008000f00 */
[----:B------:R-:W-:Y:S01]  /*6cd0*/  IMAD.U32 R6, RZ, RZ, UR6 ;  /* 0x00000006ff067e24 */ /* 0x000fe2000f8e00ff */
[----:B---3--:R-:W-:Y:S01]  /*6ce0*/  MOV R11, UR5 ;  /* 0x00000005000b7c02 */ /* 0x008fe20008000f00 */
[----:B------:R-:W-:Y:S02]  /*6cf0*/  IMAD.U32 R10, RZ, RZ, UR4 ;  /* 0x00000004ff0a7e24 */ /* 0x000fe4000f8e00ff */
[----:B------:R-:W-:Y:S07]  /*6d00*/  LEPC R20, `(.L_x_114) ;  /* 0x000000001014794e */ /* 0x000fee0000000000 */
[----:B-1----:R-:W-:Y:S05]  /*6d10*/  CALL.ABS.NOINC R2 ;  /* 0x0000000002007343 */ /* 0x002fea0003c00000 */
.L_x_114:
        /* <DEDUP_REMOVED lines=10> */
[----:B--2---:R-:W1:Y:S01]  /*6dc0*/  LDTM.16dp256bit.x4 R4, tmem[UR4+0x40] ;  /* 0x00004004000479ee */ /* 0x004e620008120000 */
[----:B------:R-:W-:Y:S02]  /*6dd0*/  MOV R83, UR37 ;  /* 0x0000002500537c02 */ /* 0x000fe40008000f00 */
[----:B------:R-:W-:Y:S05]  /*6de0*/  LEA R88, R39, UR48, 0x3 ;  /* 0x0000003027587c11 */ /* 0x000fea000f8e18ff */
[----:B------:R-:W-:Y:S04]  /*6df0*/  @P6 LEA R38, R38, UR48, 0x3 ;  /* 0x0000003026266c11 */ /* 0x000fe8000f8e18ff */
[----:B------:R-:W-:Y:S04]  /*6e00*/  @P6 IADD3 R38, PT, PT, R38, 0x60, RZ ;  /* 0x0000006026266810 */ /* 0x000fe80007ffe0ff */
[----:B------:R-:W-:Y:S02]  /*6e10*/  @P6 PRMT R38, R83, 0x654, R38 ;  /* 0x0000065453266816 */ /* 0x000fe40000000026 */
[----:B------:R-:W-:Y:S01]  /*6e20*/  @P6 SHF.L.U32 R83, R70, 0x1f, RZ ;  /* 0x0000001f46536819 */ /* 0x000fe200000006ff */
        /* <DEDUP_REMOVED lines=71> */
.L_x_116:
[----:B------:R-:W-:Y:S05]  /*72a0*/  BSYNC.RECONVERGENT B0 ;  /* 0x0000000000007941 */ /* 0x000fea0003800200 */
.L_x_115:
        /* <DEDUP_REMOVED lines=19> */
.L_x_120:
[----:B------:R-:W-:Y:S05]  /*73e0*/  BSYNC B0 ;  /* 0x0000000000007941 */ /* 0x000fea0003800000 */
.L_x_119:
[----:B------:R-:W-:Y:S11]  /*73f0*/  ISETP.NE.AND P0, PT, R82, RZ, PT ;  /* 0x000000ff5200720c */ /* 0x000ff60003f05270 */
[----:B------:R-:W-:Y:S02]  /*7400*/  @!UPT UIADD3 URZ, UPT, UPT, URZ, URZ, URZ ;  /* 0x000000fffffff290 */ /* 0x000fe4000fffe0ff */
[----:B------:R-:W-:Y:S05]  /*7410*/  @P0 WARPSYNC.ALL ;  /* 0x0000000000000948 */ /* 0x000fea0003800000 */
[----:B------:R4:W1:Y:S04]  /*7420*/  @P0 LDSM.16.M88.4 R40, [R39+UR48+0x200] ;  /* 0x000200302728083b */ /* 0x0008680008000200 */
[----:B------:R4:W1:Y:S02]  /*7430*/  @P0 LDSM.16.M88.4 R48, [R0+0x200] ;  /* 0x000200000030083b */ /* 0x0008640000000200 */
.L_x_118:
[----:B------:R-:W-:Y:S05]  /*7440*/  BSYNC B1 ;  /* 0x0000000000017941 */ /* 0x000fea0003800000 */
.L_x_117:
[----:B----4-:R-:W-:Y:S05]  /*7450*/  VIADD R0, R34, 0x60 ;  /* 0x0000006022007836 */ /* 0x010fea0000000000 */
[----:B------:R-:W-:Y:S04]  /*7460*/  SHF.R.U32.HI R0, RZ, 0x15, R0 ;  /* 0x00000015ff007819 */ /* 0x000fe80000011600 */
[----:B------:R-:W-:Y:S11]  /*7470*/  LOP3.LUT P0, RZ, R0, 0x3, R65, 0x48, !PT ;  /* 0x0000000300ff7812 */ /* 0x000ff60007804841 */
[----:B------:R-:W-:Y:S02]  /*7480*/  @!UPT UIADD3 URZ, UPT, UPT, URZ, URZ, URZ ;  /* 0x000000fffffff290 */ /* 0x000fe4000fffe0ff */
[----:B------:R-:W-:Y:S05]  /*7490*/  @!P0 BRA `(.L_x_122) ;  /* 0x0000000000408947 */ /* 0x000fea0003800000 */
[----:B------:R-:W4:Y:S01]  /*74a0*/  LDCU.64 UR8, c[0x4][0x70] ;  /* 0x01000e00ff0877ac */ /* 0x000f220008000a00 */
[----:B--2---:R-:W-:Y:S01]  /*74b0*/  MOV R3, 0x0 ;  /* 0x0000000000037802 */ /* 0x004fe20000000f00 */
[----:B------:R-:W-:Y:S02]  /*74c0*/  HFMA2 R12, -RZ, RZ, 0, 5.9604644775390625e-08 ;  /* 0x00000001ff0c7431 */ /* 0x000fe400000001ff */
[----:B------:R-:W-:Y:S02]  /*74d0*/  IMAD.MOV.U32 R8, RZ, RZ, 0x192 ;  /* 0x00000192ff087424 */ /* 0x000fe400078e00ff */
[----:B------:R-:W-:Y:S01]  /*74e0*/  IMAD.MOV.U32 R13, RZ, RZ, RZ ;  /* 0x000000ffff0d7224 */ /* 0x000fe200078e00ff */
[----:B------:R-:W2:Y:S01]  /*74f0*/  LDCU.64 UR6, c[0x4][0x78] ;  /* 0x01000f00ff0677ac */ /* 0x000ea20008000a00 */
[----:B------:R-:W1:Y:S01]  /*7500*/  LDC.64 R2, c[0x4][R3] ;  /* 0x0100000003027b82 */ /* 0x000e620000000a00 */
[----:B------:R-:W5:Y:S01]  /*7510*/  LDCU.64 UR4, c[0x4][0x10] ;  /* 0x01000200ff0477ac */ /* 0x000f620008000a00 */
[----:B----4-:R-:W-:Y:S01]  /*7520*/  MOV R5, UR9 ;  /* 0x0000000900057c02 */ /* 0x010fe20008000f00 */
[----:B------:R-:W-:Y:S01]  /*7530*/  IMAD.U32 R4, RZ, RZ, UR8 ;  /* 0x00000008ff047e24 */ /* 0x000fe2000f8e00ff */
[----:B--2---:R-:W-:Y:S01]  /*7540*/  MOV R7, UR7 ;  /* 0x0000000700077c02 */ /* 0x004fe20008000f00 */
[----:B------:R-:W-:Y:S01]  /*7550*/  IMAD.U32 R6, RZ, RZ, UR6 ;  /* 0x00000006ff067e24 */ /* 0x000fe2000f8e00ff */
[----:B-----5:R-:W-:Y:S01]  /*7560*/  MOV R11, UR5 ;  /* 0x00000005000b7c02 */ /* 0x020fe20008000f00 */
[----:B------:R-:W-:Y:S02]  /*7570*/  IMAD.U32 R10, RZ, RZ, UR4 ;  /* 0x00000004ff0a7e24 */ /* 0x000fe4000f8e00ff */
[----:B------:R-:W-:Y:S07]  /*7580*/  LEPC R20, `(.L_x_122) ;  /* 0x000000001014794e */ /* 0x000fee0000000000 */
[----:B-1-3--:R-:W-:Y:S05]  /*7590*/  CALL.ABS.NOINC R2 ;  /* 0x0000000002007343 */ /* 0x00afea0003c00000 */
.L_x_122:
[----:B------:R-:W-:Y:S01]  /*75a0*/  ISETP.NE.AND P0, PT, R72, RZ, PT ;  /* 0x000000ff4800720c */ /* 0x000fe20003f05270 */
[----:B------:R-:W-:Y:S05]  /*75b0*/  WARPSYNC.ALL ;  /* 0x0000000000007948 */ /* 0x000fea0003800000 */
[----:B------:R-:W-:Y:S01]  /*75c0*/  R2UR UR4, R34 ;  /* 0x00000000220472ca */ /* 0x000fe200000e0000 */
[----:B------:R-:W-:Y:S01]  /*75d0*/  BSSY.RECONVERGENT B0, `(.L_x_123) ;  /* 0x0000052000007945 */ /* 0x000fe20003800200 */
[----:B------:R-:W-:Y:S02]  /*75e0*/  R2UR UR5, R79 ;  /* 0x000000004f0572ca */ /* 0x000fe400000e0000 */
[C---:B-1----:R-:W-:Y:S02]  /*75f0*/  SHF.L.U32 R20, R40.reuse, 0x10, RZ ;  /* 0x0000001028147819 */ /* 0x042fe400000006ff */
[----:B------:R-:W-:Y:S02]  /*7600*/  LOP3.LUT R36, R40, 0xffff0000, RZ, 0xc0, !PT ;  /* 0xffff000028247812 */ /* 0x000fe400078ec0ff */
[C---:B------:R-:W-:Y:S02]  /*7610*/  SHF.L.U32 R21, R41.reuse, 0x10, RZ ;  /* 0x0000001029157819 */ /* 0x040fe400000006ff */
[----:B------:R-:W-:Y:S02]  /*7620*/  LOP3.LUT R38, R41, 0xffff0000, RZ, 0xc0, !PT ;  /* 0xffff000029267812 */ /* 0x000fe400078ec0ff */
[C---:B------:R-:W-:Y:S01]  /*7630*/  SHF.L.U32 R37, R42.reuse, 0x10, RZ ;  /* 0x000000102a257819 */ /* 0x040fe200000006ff */
[----:B------:R-:W1:Y:S01]  /*7640*/  LDTM.16dp256bit.x4 R4, tmem[UR4+0x60] ;  /* 0x00006004000479ee */ /* 0x000e620008120000 */
[----:B------:R-:W-:Y:S01]  /*7650*/  LOP3.LUT R40, R42, 0xffff0000, RZ, 0xc0, !PT ;  /* 0xffff00002a287812 */ /* 0x000fe200078ec0ff */
[----:B------:R-:W-:Y:S01]  /*7660*/  NOP ;  /* 0x0000000000007918 */ /* 0x000fe20000000000 */
[C---:B------:R-:W-:Y:S01]  /*7670*/  SHF.L.U32 R39, R43.reuse, 0x10, RZ ;  /* 0x000000102b277819 */ /* 0x040fe200000006ff */
[----:B------:R-:W-:Y:S01]  /*7680*/  UIADD3 UR5, UPT, UPT, UR5, 0xd0, URZ ;  /* 0x000000d005057890 */ /* 0x000fe2000fffe0ff */
[----:B------:R-:W-:Y:S02]  /*7690*/  LOP3.LUT R41, R43, 0xffff0000, RZ, 0xc0, !PT ;  /* 0xffff00002b297812 */ /* 0x000fe400078ec0ff */
[C---:B------:R-:W-:Y:S01]  /*76a0*/  SHF.L.U32 R42, R48.reuse, 0x10, RZ ;  /* 0x00000010302a7819 */ /* 0x040fe200000006ff */
[----:B------:R-:W-:Y:S01]  /*76b0*/  UPRMT UR5, UR37, 0x654, UR5 ;  /* 0x0000065425057896 */ /* 0x000fe20008000005 */
[----:B------:R-:W-:Y:S02]  /*76c0*/  LOP3.LUT R43, R48, 0xffff0000, RZ, 0xc0, !PT ;  /* 0xffff0000302b7812 */ /* 0x000fe400078ec0ff */
[C---:B------:R-:W-:Y:S02]  /*76d0*/  SHF.L.U32 R44, R49.reuse, 0x10, RZ ;  /* 0x00000010312c7819 */ /* 0x040fe400000006ff */
[----:B------:R-:W-:Y:S02]  /*76e0*/  LOP3.LUT R46, R49, 0xffff0000, RZ, 0xc0, !PT ;  /* 0xffff0000312e7812 */ /* 0x000fe400078ec0ff */
[C---:B------:R-:W-:Y:S02]  /*76f0*/  SHF.L.U32 R45, R50.reuse, 0x10, RZ ;  /* 0x00000010322d7819 */ /* 0x040fe400000006ff */
[----:B-1----:R-:W-:Y:S01]  /*7700*/  SYNCS.ARRIVE.TRANS64.RED.A1T0 RZ, [UR5], RZ ;  /* 0x000000ffffff79a7 */ /* 0x002fe20008100405 */
[----:B------:R-:W-:Y:S02]  /*7710*/  LOP3.LUT R48, R50, 0xffff0000, RZ, 0xc0, !PT ;  /* 0xffff000032307812 */ /* 0x000fe400078ec0ff */
[C---:B------:R-:W-:Y:S02]  /*7720*/  SHF.L.U32 R47, R51.reuse, 0x10, RZ ;  /* 0x00000010332f7819 */ /* 0x040fe400000006ff */
[----:B------:R-:W-:Y:S01]  /*7730*/  LOP3.LUT R50, R51, 0xffff0000, RZ, 0xc0, !PT ;  /* 0xffff000033327812 */ /* 0x000fe200078ec0ff */
[C---:B------:R-:W-:Y:S01]  /*7740*/  FMUL R4, R33.reuse, R4 ;  /* 0x0000000421047220 */ /* 0x040fe20000400000 */
[C---:B------:R-:W-:Y:S01]  /*7750*/  FMUL R5, R33.reuse, R5 ;  /* 0x0000000521057220 */ /* 0x040fe20000400000 */
[C---:B------:R-:W-:Y:S01]  /*7760*/  FMUL R6, R33.reuse, R6 ;  /* 0x0000000621067220 */ /* 0x040fe20000400000 */
[----:B------:R-:W-:Y:S01]  /*7770*/  FMUL R7, R33, R7 ;  /* 0x0000000721077220 */ /* 0x000fe20000400000 */
[C---:B------:R-:W-:Y:S01]  /*7780*/  FFMA R4, R35.reuse, R20, R4 ;  /* 0x0000001423047223 */ /* 0x040fe20000000004 */
[C---:B------:R-:W-:Y:S01]  /*7790*/  FFMA R5, R35.reuse, R36, R5 ;  /* 0x0000002423057223 */ /* 0x040fe20000000005 */
[C---:B------:R-:W-:Y:S01]  /*77a0*/  FFMA R6, R35.reuse, R21, R6 ;  /* 0x0000001523067223 */ /* 0x040fe20000000006 */
[----:B------:R-:W-:Y:S01]  /*77b0*/  FFMA R7, R35, R38, R7 ;  /* 0x0000002623077223 */ /* 0x000fe20000000007 */
[C---:B------:R-:W-:Y:S01]  /*77c0*/  FMUL R8, R33.reuse, R8 ;  /* 0x0000000821087220 */ /* 0x040fe20000400000 */
[----:B------:R-:W-:Y:S01]  /*77d0*/  FMUL R9, R33, R9 ;  /* 0x0000000921097220 */ /* 0x000fe20000400000 */
[----:B---3--:R-:W-:Y:S01]  /*77e0*/  F2FP.BF16.F32.PACK_AB R80, R5, R4 ;  /* 0x000000040550723e */ /* 0x008fe200000010ff */
[----:B------:R-:W-:Y:S01]  /*77f0*/  FMUL R0, R33, R10 ;  /* 0x0000000a21007220 */ /* 0x000fe20000400000 */
[----:B------:R-:W-:Y:S01]  /*7800*/  F2FP.BF16.F32.PACK_AB R81, R7, R6 ;  /* 0x000000060751723e */ /* 0x000fe200000010ff */
[C---:B------:R-:W-:Y:S01]  /*7810*/  FFMA R8, R35.reuse, R37, R8 ;  /* 0x0000002523087223 */ /* 0x040fe20000000008 */
[----:B------:R-:W-:Y:S01]  /*7820*/  FFMA R9, R35, R40, R9 ;  /* 0x0000002823097223 */ /* 0x000fe20000000009 */
[C---:B------:R-:W-:Y:S01]  /*7830*/  FMUL R2, R33.reuse, R11 ;  /* 0x0000000b21027220 */ /* 0x040fe20000400000 */
[C---:B--2---:R-:W-:Y:S01]  /*7840*/  FMUL R3, R33.reuse, R12 ;  /* 0x0000000c21037220 */ /* 0x044fe20000400000 */
[----:B------:R-:W-:Y:S01]  /*7850*/  FMUL R10, R33, R13 ;  /* 0x0000000d210a7220 */ /* 0x000fe20000400000 */
[----:B------:R-:W-:Y:S01]  /*7860*/  FFMA R0, R35, R39, R0 ;  /* 0x0000002723007223 */ /* 0x000fe20000000000 */
        /* <DEDUP_REMOVED lines=40> */
.L_x_124:
[----:B------:R-:W-:Y:S05]  /*7af0*/  BSYNC.RECONVERGENT B0 ;  /* 0x0000000000007941 */ /* 0x000fea0003800200 */
.L_x_123:
[----:B------:R-:W-:Y:S01]  /*7b00*/  BAR.SYNC.DEFER_BLOCKING 0x1, 0x80 ;  /* 0x0042000000007b1d */ /* 0x000fe20000010000 */
[----:B------:R-:W-:Y:S01]  /*7b10*/  UISETP.NE.AND UP0, UPT, UR49, -0x4, UPT ;  /* 0xfffffffc3100788c */ /* 0x000fe2000bf05270 */
[----:B------:R-:W-:Y:S08]  /*7b20*/  IADD3 R0, PT, PT, R30, 0x1, RZ ;  /* 0x000000011e007810 */ /* 0x000ff00007ffe0ff */
[----:B------:R-:W-:Y:S05]  /*7b30*/  BRA.U !UP0, `(.L_x_125) ;  /* 0x0000000108287547 */ /* 0x000fea000b800000 */
[----:B------:R-:W-:Y:S01]  /*7b40*/  ISETP.NE.AND P0, PT, R76, RZ, PT ;  /* 0x000000ff4c00720c */ /* 0x000fe20003f05270 */
[----:B------:R-:W-:Y:S01]  /*7b50*/  IMAD.U32 R3, RZ, RZ, UR51 ;  /* 0x00000033ff037e24 */ /* 0x000fe2000f8e00ff */
[----:B------:R-:W-:Y:S01]  /*7b60*/  UIADD3 UR51, UPT, UPT, UR51, 0x1, URZ ;  /* 0x0000000133337890 */ /* 0x000fe2000fffe0ff */
[----:B------:R-:W-:Y:S03]  /*7b70*/  IMAD.U32 R2, RZ, RZ, UR37 ;  /* 0x00000025ff027e24 */ /* 0x000fe6000f8e00ff */
[----:B------:R-:W-:Y:S04]  /*7b80*/  UISETP.NE.AND UP0, UPT, UR51, 0x4, UPT ;  /* 0x000000043300788c */ /* 0x000fe8000bf05270 */
[----:B------:R-:W-:Y:S03]  /*7b90*/  USEL UR51, UR51, URZ, UP0 ;  /* 0x000000ff33337287 */ /* 0x000fe60008000000 */
[----:B------:R-:W-:Y:S05]  /*7ba0*/  @P0 LEA R3, R3, UR48, 0x3 ;  /* 0x0000003003030c11 */ /* 0x000fea000f8e18ff */
[----:B------:R-:W-:Y:S05]  /*7bb0*/  @P0 VIADD R3, R3, 0x60 ;  /* 0x0000006003030836 */ /* 0x000fea0000000000 */
[----:B------:R-:W-:Y:S04]  /*7bc0*/  @P0 PRMT R2, R2, 0x654, R3 ;  /* 0x0000065402020816 */ /* 0x000fe80000000003 */
[----:B------:R2:W-:Y:S03]  /*7bd0*/  @P0 SYNCS.ARRIVE.TRANS64.RED.A1T0 RZ, [R2+URZ], RZ ;  /* 0x000000ff02ff09a7 */ /* 0x0005e600081004ff */
.L_x_125:
[----:B------:R-:W-:Y:S01]  /*7be0*/  ISETP.NE.AND P2, PT, R73, RZ, PT ;  /* 0x000000ff4900720c */ /* 0x000fe20003f45270 */
[----:B------:R-:W-:Y:S01]  /*7bf0*/  UIADD3 UR49, UPT, UPT, UR49, 0x4, URZ ;  /* 0x0000000431317890 */ /* 0x000fe2000fffe0ff */
[----:B------:R-:W-:Y:S01]  /*7c00*/  ISETP.NE.AND P0, PT, R75, 0x2, PT ;  /* 0x000000024b00780c */ /* 0x000fe20003f05270 */
[----:B------:R-:W-:Y:S01]  /*7c10*/  IMAD.IADD R20, R29, 0x1, R58 ;  /* 0x000000011d147824 */ /* 0x000fe200078e023a */
[----:B------:R-:W-:Y:S01]  /*7c20*/  ISETP.NE.AND P1, PT, R0, 0x4, PT ;  /* 0x000000040000780c */ /* 0x000fe20003f25270 */
[----:B------:R-:W-:Y:S01]  /*7c30*/  IMAD.IADD R21, R31, 0x1, R60 ;  /* 0x000000011f157824 */ /* 0x000fe200078e023c */
[----:B------:R-:W-:Y:S02]  /*7c40*/  SEL R3, RZ, 0x1, P0 ;  /* 0x00000001ff037807 */ /* 0x000fe40000000000 */
[----:B--2---:R-:W-:Y:S02]  /*7c50*/  SEL R2, RZ, 0x1, P1 ;  /* 0x00000001ff027807 */ /* 0x004fe40000800000 */
[----:B------:R-:W-:Y:S02]  /*7c60*/  LOP3.LUT R68, R68, R3, RZ, 0x3c, !PT ;  /* 0x0000000344447212 */ /* 0x000fe400078e3cff */
[----:B------:R-:W-:Y:S02]  /*7c70*/  LOP3.LUT R69, R69, R2, RZ, 0x3c, !PT ;  /* 0x0000000245457212 */ /* 0x000fe400078e3cff */
[----:B------:R-:W-:Y:S02]  /*7c80*/  @P2 R2UR UR36, R67 ;  /* 0x00000000432422ca */ /* 0x000fe400000e0000 */
[----:B------:R-:W-:Y:S02]  /*7c90*/  SEL R75, R75, RZ, P0 ;  /* 0x000000ff4b4b7207 */ /* 0x000fe40000000000 */
[----:B------:R-:W-:Y:S01]  /*7ca0*/  SEL R30, R0, RZ, P1 ;  /* 0x000000ff001e7207 */ /* 0x000fe20000800000 */
[----:B------:R-:W-:Y:S10]  /*7cb0*/  @P2 BRA `(.L_x_126) ;  /* 0xffffffd000182947 */ /* 0x000ff4000383ffff */
[----:B------:R-:W-:-:S09]  /*7cc0*/  UISETP.NE.AND UP0, UPT, UR50, URZ, UPT ;  /* 0x000000ff3200728c */ /* 0x000fd2000bf05270 */
[----:B------:R-:W-:Y:S05]  /*7cd0*/  BRA.U !UP0, `(.L_x_127) ;  /* 0x0000000108487547 */ /* 0x000fea000b800000 */
[----:B------:R-:W2:Y:S02]  /*7ce0*/  LDCU.64 UR4, c[0x0][0x890] ;  /* 0x00011200ff0477ac */ /* 0x000ea40008000a00 */
[----:B--2---:R-:W-:-:S04]  /*7cf0*/  UISETP.NE.U32.AND UP0, UPT, UR4, URZ, UPT ;  /* 0x000000ff0400728c */ /* 0x004fc8000bf05070 */
[----:B------:R-:W-:-:S09]  /*7d00*/  UISETP.NE.AND.EX UP0, UPT, UR5, URZ, UPT, UP0 ;  /* 0x000000ff0500728c */ /* 0x000fd2000bf05300 */
[----:B------:R-:W-:Y:S05]  /*7d10*/  BRA.U UP0, `(.L_x_128) ;  /* 0x00000001000c7547 */ /* 0x000fea000b800000 */
[----:B------:R-:W-:-:S13]  /*7d20*/  FSETP.NEU.AND P0, PT, R35, RZ, PT ;  /* 0x000000ff2300720b */ /* 0x000fda0003f0d000 */
[----:B------:R-:W-:Y:S05]  /*7d30*/  @!P0 EXIT ;  /* 0x000000000000894d */ /* 0x000fea0003800000 */
[----:B------:R-:W-:Y:S05]  /*7d40*/  BRA `(.L_x_127) ;  /* 0x00000000002c7947 */ /* 0x000fea0003800000 */
.L_x_128:
[----:B------:R-:W-:Y:S01]  /*7d50*/  ISETP.NE.AND P0, PT, R74, RZ, PT ;  /* 0x000000ff4a00720c */ /* 0x000fe20003f05270 */
[----:B------:R-:W-:-:S12]  /*7d60*/  BSSY.RECONVERGENT B0, `(.L_x_127) ;  /* 0x0000009000007945 */ /* 0x000fd80003800200 */
[----:B------:R-:W-:Y:S05]  /*7d70*/  @P0 BRA `(.L_x_129) ;  /* 0x0000000000140947 */ /* 0x000fea0003800000 */
[----:B------:R-:W2:Y:S02]  /*7d80*/  LDCU.64 UR4, c[0x0][0x888] ;  /* 0x00011100ff0477ac */ /* 0x000ea40008000a00 */
[----:B--2---:R-:W-:-:S04]  /*7d90*/  ISETP.NE.U32.AND P0, PT, RZ, UR4, PT ;  /* 0x00000004ff007c0c */ /* 0x004fc8000bf05070 */
[----:B------:R-:W-:-:S13]  /*7da0*/  ISETP.NE.AND.EX P0, PT, RZ, UR5, PT, P0 ;  /* 0x00000005ff007c0c */ /* 0x000fda000bf05300 */
[----:B------:R-:W-:Y:S05]  /*7db0*/  @!P0 EXIT ;  /* 0x000000000000894d */ /* 0x000fea0003800000 */
[----:B------:R-:W-:Y:S05]  /*7dc0*/  BRA `(.L_x_130) ;  /* 0x0000000000087947 */ /* 0x000fea0003800000 */
.L_x_129:
[----:B------:R-:W-:-:S13]  /*7dd0*/  FSETP.NEU.AND P0, PT, R35, RZ, PT ;  /* 0x000000ff2300720b */ /* 0x000fda0003f0d000 */
[----:B------:R-:W-:Y:S05]  /*7de0*/  @!P0 EXIT ;  /* 0x000000000000894d */ /* 0x000fea0003800000 */
.L_x_130:
[----:B------:R-:W-:Y:S05]  /*7df0*/  BSYNC.RECONVERGENT B0 ;  /* 0x0000000000007941 */ /* 0x000fea0003800200 */
.L_x_127:
[----:B------:R-:W-:Y:S01]  /*7e00*/  ULEA UR4, UR51, UR48, 0x3 ;  /* 0x0000003033047291 */ /* 0x000fe2000f8e18ff */
[----:B------:R-:W-:-:S04]  /*7e10*/  DEPBAR.LE SB0, 0x0 ;  /* 0x000080000000791a */ /* 0x000fc80000000000 */
[----:B------:R-:W-:-:S04]  /*7e20*/  UIADD3 UR4, UPT, UPT, UR4, 0x60, URZ ;  /* 0x0000006004047890 */ /* 0x000fc8000fffe0ff */
[----:B------:R-:W-:-:S09]  /*7e30*/  UPRMT UR4, UR37, 0x654, UR4 ;  /* 0x0000065425047896 */ /* 0x000fd20008000004 */
[----:B------:R-:W-:Y:S01]  /*7e40*/  SYNCS.ARRIVE.TRANS64.RED.A1T0 RZ, [UR4], RZ ;  /* 0x000000ffffff79a7 */ /* 0x000fe20008100404 */
[----:B------:R-:W-:Y:S05]  /*7e50*/  EXIT ;  /* 0x000000000000794d */ /* 0x000fea0003800000 */
.L_x_19:
[----:B--2---:R2:W1:Y:S02]  /*7e60*/  SYNCS.PHASECHK.TRANS64.TRYWAIT P0, [R3+URZ+0x100], R2 ;  /* 0x00010002030075a7 */ /* 0x00446400080011ff */
[----:B-1----:R-:W-:Y:S05]  /*7e70*/  @!P0 NANOSLEEP.SYNCS 0x989680 ;  /* 0x009896800000895d */ /* 0x002fea0003900000 */
[----:B------:R-:W1:Y:S02]  /*7e80*/  @!P0 SYNCS.PHASECHK.TRANS64 P0, [R3+URZ+0x100], R2 ;  /* 0x00010002030085a7 */ /* 0x000e6400080010ff */
[----:B-1----:R-:W-:Y:S05]  /*7e90*/  @!P0 BRA `(.L_x_19) ;  /* 0xfffffffc00f08947 */ /* 0x002fea000383ffff */
[----:B------:R-:W-:Y:S05]  /*7ea0*/  BRA `(.L_x_131) ;  /* 0xffffff9400d07947 */ /* 0x000fea000383ffff */
.L_x_22:
[----:B-1----:R-:W-:-:S07]  /*7eb0*/  MOV R2, UR33 ;  /* 0x0000002100027c02 */ /* 0x002fce0008000f00 */
.L_x_132:
[----:B-1----:R1:W2:Y:S02]  /*7ec0*/  SYNCS.PHASECHK.TRANS64.TRYWAIT P0, [R2+URZ+0x20], R5 ;  /* 0x00002005020075a7 */ /* 0x0022a400080011ff */
[----:B--2---:R-:W-:Y:S05]  /*7ed0*/  @!P0 NANOSLEEP.SYNCS 0x989680 ;  /* 0x009896800000895d */ /* 0x004fea0003900000 */
[----:B------:R-:W2:Y:S02]  /*7ee0*/  @!P0 SYNCS.PHASECHK.TRANS64 P0, [R2+URZ+0x20], R5 ;  /* 0x00002005020085a7 */ /* 0x000ea400080010ff */
[----:B--2---:R-:W-:Y:S05]  /*7ef0*/  @!P0 BRA `(.L_x_132) ;  /* 0xfffffffc00f08947 */ /* 0x004fea000383ffff */
[----:B------:R-:W-:Y:S05]  /*7f00*/  BRA `(.L_x_21) ;  /* 0xffffff9800207947 */ /* 0x000fea000383ffff */
.L_x_28:
[----:B-1----:R-:W-:-:S07]  /*7f10*/  MOV R2, UR17 ;  /* 0x0000001100027c02 */ /* 0x002fce0008000f00 */
.L_x_133:
[----:B-1----:R1:W2:Y:S02]  /*7f20*/  SYNCS.PHASECHK.TRANS64.TRYWAIT P0, [R2+URZ+0x20], R5 ;  /* 0x00002005020075a7 */ /* 0x0022a400080011ff */
[----:B--2---:R-:W-:Y:S05]  /*7f30*/  @!P0 NANOSLEEP.SYNCS 0x989680 ;  /* 0x009896800000895d */ /* 0x004fea0003900000 */
[----:B------:R-:W2:Y:S02]  /*7f40*/  @!P0 SYNCS.PHASECHK.TRANS64 P0, [R2+URZ+0x20], R5 ;  /* 0x00002005020085a7 */ /* 0x000ea400080010ff */
[----:B--2---:R-:W-:Y:S05]  /*7f50*/  @!P0 BRA `(.L_x_133) ;  /* 0xfffffffc00f08947 */ /* 0x004fea000383ffff */
[----:B------:R-:W-:Y:S05]  /*7f60*/  BRA `(.L_x_27) ;  /* 0xffffff9800c87947 */ /* 0x000fea000383ffff */
.L_x_32:
[----:B-1----:R1:W2:Y:S02]  /*7f70*/  SYNCS.PHASECHK.TRANS64.TRYWAIT P0, [R2+URZ+0x90], R3 ;  /* 0x00009003020075a7 */ /* 0x0022a400080011ff */
[----:B--2---:R-:W-:Y:S05]  /*7f80*/  @!P0 NANOSLEEP.SYNCS 0x989680 ;  /* 0x009896800000895d */ /* 0x004fea0003900000 */
[----:B------:R-:W2:Y:S02]  /*7f90*/  @!P0 SYNCS.PHASECHK.TRANS64 P0, [R2+URZ+0x90], R3 ;  /* 0x00009003020085a7 */ /* 0x000ea400080010ff */
[----:B--2---:R-:W-:Y:S05]  /*7fa0*/  @!P0 BRA `(.L_x_32) ;  /* 0xfffffffc00f08947 */ /* 0x004fea000383ffff */
[----:B------:R-:W-:Y:S05]  /*7fb0*/  BRA `(.L_x_134) ;  /* 0xffffff9c00587947 */ /* 0x000fea000383ffff */
.L_x_36:
[----:B----4-:R-:W-:-:S07]  /*7fc0*/  MOV R0, UR5 ;  /* 0x0000000500007c02 */ /* 0x010fce0008000f00 */
.L_x_135:
[----:B-1----:R1:W2:Y:S02]  /*7fd0*/  SYNCS.PHASECHK.TRANS64.TRYWAIT P0, [R0+URZ], R3 ;  /* 0x00000003000075a7 */ /* 0x0022a400080011ff */
[----:B--2---:R-:W-:Y:S05]  /*7fe0*/  @!P0 NANOSLEEP.SYNCS 0x989680 ;  /* 0x009896800000895d */ /* 0x004fea0003900000 */
[----:B------:R-:W2:Y:S02]  /*7ff0*/  @!P0 SYNCS.PHASECHK.TRANS64 P0, [R0+URZ], R3 ;  /* 0x00000003000085a7 */ /* 0x000ea400080010ff */
[----:B--2---:R-:W-:Y:S05]  /*8000*/  @!P0 BRA `(.L_x_135) ;  /* 0xfffffffc00f08947 */ /* 0x004fea000383ffff */
[----:B------:R-:W-:Y:S05]  /*8010*/  BRA `(.L_x_136) ;  /* 0xffffffa000c87947 */ /* 0x000fea000383ffff */
.L_x_37:
[----:B----4-:R-:W-:-:S07]  /*8020*/  MOV R0, UR5 ;  /* 0x0000000500007c02 */ /* 0x010fce0008000f00 */
.L_x_137:
[----:B-1----:R1:W2:Y:S02]  /*8030*/  SYNCS.PHASECHK.TRANS64.TRYWAIT P0, [R0+URZ], R3 ;  /* 0x00000003000075a7 */ /* 0x0022a400080011ff */
[----:B--2---:R-:W-:Y:S05]  /*8040*/  @!P0 NANOSLEEP.SYNCS 0x989680 ;  /* 0x009896800000895d */ /* 0x004fea0003900000 */
[----:B------:R-:W2:Y:S02]  /*8050*/  @!P0 SYNCS.PHASECHK.TRANS64 P0, [R0+URZ], R3 ;  /* 0x00000003000085a7 */ /* 0x000ea400080010ff */
[----:B--2---:R-:W-:Y:S05]  /*8060*/  @!P0 BRA `(.L_x_137) ;  /* 0xfffffffc00f08947 */ /* 0x004fea000383ffff */
[----:B------:R-:W-:Y:S05]  /*8070*/  BRA `(.L_x_138) ;  /* 0xffffffa000d47947 */ /* 0x000fea000383ffff */
.L_x_38:
[----:B----4-:R-:W-:-:S07]  /*8080*/  MOV R0, UR5 ;  /* 0x0000000500007c02 */ /* 0x010fce0008000f00 */
.L_x_139:
[----:B-1----:R1:W2:Y:S02]  /*8090*/  SYNCS.PHASECHK.TRANS64.TRYWAIT P0, [R0+URZ], R3 ;  /* 0x00000003000075a7 */ /* 0x0022a400080011ff */
[----:B--2---:R-:W-:Y:S05]  /*80a0*/  @!P0 NANOSLEEP.SYNCS 0x989680 ;  /* 0x009896800000895d */ /* 0x004fea0003900000 */
[----:B------:R-:W2:Y:S02]  /*80b0*/  @!P0 SYNCS.PHASECHK.TRANS64 P0, [R0+URZ], R3 ;  /* 0x00000003000085a7 */ /* 0x000ea400080010ff */
[----:B--2---:R-:W-:Y:S05]  /*80c0*/  @!P0 BRA `(.L_x_139) ;  /* 0xfffffffc00f08947 */ /* 0x004fea000383ffff */
[----:B------:R-:W-:Y:S05]  /*80d0*/  BRA `(.L_x_140) ;  /* 0xffffffa000e07947 */ /* 0x000fea000383ffff */
.L_x_41:
[----:B-1----:R1:W2:Y:S02]  /*80e0*/  SYNCS.PHASECHK.TRANS64.TRYWAIT P0, [R0+URZ+0xf0], R5 ;  /* 0x0000f005000075a7 */ /* 0x0022a400080011ff */
[----:B--2---:R-:W-:Y:S05]  /*80f0*/  @!P0 NANOSLEEP.SYNCS 0x989680 ;  /* 0x009896800000895d */ /* 0x004fea0003900000 */
[----:B------:R-:W2:Y:S02]  /*8100*/  @!P0 SYNCS.PHASECHK.TRANS64 P0, [R0+URZ+0xf0], R5 ;  /* 0x0000f005000085a7 */ /* 0x000ea400080010ff */
[----:B--2---:R-:W-:Y:S05]  /*8110*/  @!P0 BRA `(.L_x_41) ;  /* 0xfffffffc00f08947 */ /* 0x004fea000383ffff */
[----:B------:R-:W-:Y:S05]  /*8120*/  BRA `(.L_x_141) ;  /* 0xffffffa4003c7947 */ /* 0x000fea000383ffff */
.L_x_42:
[----:B------:R-:W-:-:S07]  /*8130*/  MOV R0, UR5 ;  /* 0x0000000500007c02 */ /* 0x000fce0008000f00 */
.L_x_142:
[----:B-1----:R1:W2:Y:S02]  /*8140*/  SYNCS.PHASECHK.TRANS64.TRYWAIT P0, [R0+URZ+0xa0], R5 ;  /* 0x0000a005000075a7 */ /* 0x0022a400080011ff */
[----:B--2---:R-:W-:Y:S05]  /*8150*/  @!P0 NANOSLEEP.SYNCS 0x989680 ;  /* 0x009896800000895d */ /* 0x004fea0003900000 */
[----:B------:R-:W2:Y:S02]  /*8160*/  @!P0 SYNCS.PHASECHK.TRANS64 P0, [R0+URZ+0xa0], R5 ;  /* 0x0000a005000085a7 */ /* 0x000ea400080010ff */
[----:B--2---:R-:W-:Y:S05]  /*8170*/  @!P0 BRA `(.L_x_142) ;  /* 0xfffffffc00f08947 */ /* 0x004fea000383ffff */
[----:B------:R-:W-:Y:S05]  /*8180*/  BRA `(.L_x_143) ;  /* 0xffffffa4004c7947 */ /* 0x000fea000383ffff */
.L_x_43:
[----:B-1----:R1:W2:Y:S02]  /*8190*/  SYNCS.PHASECHK.TRANS64.TRYWAIT P1, [R0+URZ+0x90], R5 ;  /* 0x00009005000075a7 */ /* 0x0022a400080211ff */
[----:B--2---:R-:W-:Y:S05]  /*81a0*/  @!P1 NANOSLEEP.SYNCS 0x989680 ;  /* 0x009896800000995d */ /* 0x004fea0003900000 */
[----:B------:R-:W2:Y:S02]  /*81b0*/  @!P1 SYNCS.PHASECHK.TRANS64 P1, [R0+URZ+0x90], R5 ;  /* 0x00009005000095a7 */ /* 0x000ea400080210ff */
[----:B--2---:R-:W-:Y:S05]  /*81c0*/  @!P1 BRA `(.L_x_43) ;  /* 0xfffffffc00f09947 */ /* 0x004fea000383ffff */
[----:B------:R-:W-:Y:S05]  /*81d0*/  BRA `(.L_x_144) ;  /* 0xffffffa4007c7947 */ /* 0x000fea000383ffff */
.L_x_46:
[----:B------:R-:W-:-:S07]  /*81e0*/  MOV R0, UR5 ;  /* 0x0000000500007c02 */ /* 0x000fce0008000f00 */
.L_x_145:
[----:B-1----:R1:W2:Y:S02]  /*81f0*/  SYNCS.PHASECHK.TRANS64.TRYWAIT P0, [R0+URZ+0xa0], R3 ;  /* 0x0000a003000075a7 */ /* 0x0022a400080011ff */
[----:B--2---:R-:W-:Y:S05]  /*8200*/  @!P0 NANOSLEEP.SYNCS 0x989680 ;  /* 0x009896800000895d */ /* 0x004fea0003900000 */
[----:B------:R-:W2:Y:S02]  /*8210*/  @!P0 SYNCS.PHASECHK.TRANS64 P0, [R0+URZ+0xa0], R3 ;  /* 0x0000a003000085a7 */ /* 0x000ea400080010ff */
[----:B--2---:R-:W-:Y:S05]  /*8220*/  @!P0 BRA `(.L_x_145) ;  /* 0xfffffffc00f08947 */ /* 0x004fea000383ffff */
[----:B------:R-:W-:Y:S05]  /*8230*/  BRA `(.L_x_45) ;  /* 0xffffffa400d07947 */ /* 0x000fea000383ffff */
.L_x_53:
[----:B-1----:R1:W2:Y:S02]  /*8240*/  SYNCS.PHASECHK.TRANS64.TRYWAIT P1, [R0+URZ+0x90], R5 ;  /* 0x00009005000075a7 */ /* 0x0022a400080211ff */
[----:B--2---:R-:W-:Y:S05]  /*8250*/  @!P1 NANOSLEEP.SYNCS 0x989680 ;  /* 0x009896800000995d */ /* 0x004fea0003900000 */
[----:B------:R-:W2:Y:S02]  /*8260*/  @!P1 SYNCS.PHASECHK.TRANS64 P1, [R0+URZ+0x90], R5 ;  /* 0x00009005000095a7 */ /* 0x000ea400080210ff */
[----:B--2---:R-:W-:Y:S05]  /*8270*/  @!P1 BRA `(.L_x_53) ;  /* 0xfffffffc00f09947 */ /* 0x004fea000383ffff */
[----:B------:R-:W-:Y:S05]  /*8280*/  BRA `(.L_x_146) ;  /* 0xffffffac00407947 */ /* 0x000fea000383ffff */
.L_x_54:
[----:B------:R-:W-:-:S07]  /*8290*/  MOV R3, UR7 ;  /* 0x0000000700037c02 */ /* 0x000fce0008000f00 */
.L_x_147:
[----:B-1----:R1:W2:Y:S02]  /*82a0*/  SYNCS.PHASECHK.TRANS64.TRYWAIT P0, [R3+URZ+0xd0], R0 ;  /* 0x0000d000030075a7 */ /* 0x0022a400080011ff */
[----:B--2---:R-:W-:Y:S05]  /*82b0*/  @!P0 NANOSLEEP.SYNCS 0x989680 ;  /* 0x009896800000895d */ /* 0x004fea0003900000 */
[----:B------:R-:W2:Y:S02]  /*82c0*/  @!P0 SYNCS.PHASECHK.TRANS64 P0, [R3+URZ+0xd0], R0 ;  /* 0x0000d000030085a7 */ /* 0x000ea400080010ff */
[----:B--2---:R-:W-:Y:S05]  /*82d0*/  @!P0 BRA `(.L_x_147) ;  /* 0xfffffffc00f08947 */ /* 0x004fea000383ffff */
[----:B------:R-:W-:Y:S05]  /*82e0*/  BRA `(.L_x_148) ;  /* 0xffffffac00907947 */ /* 0x000fea000383ffff */
.L_x_57:
[----:B------:R-:W-:Y:S07]  /*82f0*/  MOV R0, UR6 ;  /* 0x0000000600007c02 */ /* 0x000fee0008000f00 */
.L_x_149:
[----:B-1----:R1:W2:Y:S02]  /*8300*/  SYNCS.PHASECHK.TRANS64.TRYWAIT P0, [R0+URZ], R3 ;  /* 0x00000003000075a7 */ /* 0x0022a400080011ff */
[----:B--2---:R-:W-:Y:S05]  /*8310*/  @!P0 NANOSLEEP.SYNCS 0x989680 ;  /* 0x009896800000895d */ /* 0x004fea0003900000 */
[----:B------:R-:W2:Y:S02]  /*8320*/  @!P0 SYNCS.PHASECHK.TRANS64 P0, [R0+URZ], R3 ;  /* 0x00000003000085a7 */ /* 0x000ea400080010ff */
[----:B--2---:R-:W-:Y:S05]  /*8330*/  @!P0 BRA `(.L_x_149) ;  /* 0xfffffffc00f08947 */ /* 0x004fea000383ffff */
[----:B------:R-:W-:Y:S05]  /*8340*/  BRA `(.L_x_56) ;  /* 0xffffffac00ac7947 */ /* 0x000fea000383ffff */
.L_x_60:
[----:B------:R-:W-:-:S07]  /*8350*/  MOV R0, UR6 ;  /* 0x0000000600007c02 */ /* 0x000fce0008000f00 */
.L_x_150:
[----:B--2---:R2:W4:Y:S02]  /*8360*/  SYNCS.PHASECHK.TRANS64.TRYWAIT P0, [R0+URZ], R3 ;  /* 0x00000003000075a7 */ /* 0x00452400080011ff */
[----:B----4-:R-:W-:Y:S05]  /*8370*/  @!P0 NANOSLEEP.SYNCS 0x989680 ;  /* 0x009896800000895d */ /* 0x010fea0003900000 */
[----:B------:R-:W4:Y:S02]  /*8380*/  @!P0 SYNCS.PHASECHK.TRANS64 P0, [R0+URZ], R3 ;  /* 0x00000003000085a7 */ /* 0x000f2400080010ff */
[----:B----4-:R-:W-:Y:S05]  /*8390*/  @!P0 BRA `(.L_x_150) ;  /* 0xfffffffc00f08947 */ /* 0x010fea000383ffff */
[----:B------:R-:W-:Y:S05]  /*83a0*/  BRA `(.L_x_151) ;  /* 0xffffffb000887947 */ /* 0x000fea000383ffff */
.L_x_61:
[----:B------:R-:W-:-:S07]  /*83b0*/  MOV R0, UR6 ;  /* 0x0000000600007c02 */ /* 0x000fce0008000f00 */
.L_x_152:
[----:B-1----:R1:W2:Y:S02]  /*83c0*/  SYNCS.PHASECHK.TRANS64.TRYWAIT P0, [R0+URZ], R3 ;  /* 0x00000003000075a7 */ /* 0x0022a400080011ff */
[----:B--2---:R-:W-:Y:S05]  /*83d0*/  @!P0 NANOSLEEP.SYNCS 0x989680 ;  /* 0x009896800000895d */ /* 0x004fea0003900000 */
[----:B------:R-:W2:Y:S02]  /*83e0*/  @!P0 SYNCS.PHASECHK.TRANS64 P0, [R0+URZ], R3 ;  /* 0x00000003000085a7 */ /* 0x000ea400080010ff */
[----:B--2---:R-:W-:Y:S05]  /*83f0*/  @!P0 BRA `(.L_x_152) ;  /* 0xfffffffc00f08947 */ /* 0x004fea000383ffff */
[----:B------:R-:W-:Y:S05]  /*8400*/  BRA `(.L_x_153) ;  /* 0xffffffb000947947 */ /* 0x000fea000383ffff */
.L_x_62:
[----:B------:R-:W-:-:S07]  /*8410*/  MOV R0, UR6 ;  /* 0x0000000600007c02 */ /* 0x000fce0008000f00 */
.L_x_154:
[----:B-1----:R1:W2:Y:S02]  /*8420*/  SYNCS.PHASECHK.TRANS64.TRYWAIT P0, [R0+URZ], R3 ;  /* 0x00000003000075a7 */ /* 0x0022a400080011ff */
[----:B--2---:R-:W-:Y:S05]  /*8430*/  @!P0 NANOSLEEP.SYNCS 0x989680 ;  /* 0x009896800000895d */ /* 0x004fea0003900000 */
[----:B------:R-:W2:Y:S02]  /*8440*/  @!P0 SYNCS.PHASECHK.TRANS64 P0, [R0+URZ], R3 ;  /* 0x00000003000085a7 */ /* 0x000ea400080010ff */
[----:B--2---:R-:W-:Y:S05]  /*8450*/  @!P0 BRA `(.L_x_154) ;  /* 0xfffffffc00f08947 */ /* 0x004fea000383ffff */
[----:B------:R-:W-:Y:S05]  /*8460*/  BRA `(.L_x_155) ;  /* 0xffffffb000a07947 */ /* 0x000fea000383ffff */
.L_x_63:
[----:B------:R-:W-:-:S07]  /*8470*/  MOV R0, UR7 ;  /* 0x0000000700007c02 */ /* 0x000fce0008000f00 */
.L_x_156:
[----:B-1----:R1:W2:Y:S02]  /*8480*/  SYNCS.PHASECHK.TRANS64.TRYWAIT P0, [R0+URZ], R3 ;  /* 0x00000003000075a7 */ /* 0x0022a400080011ff */
[----:B--2---:R-:W-:Y:S05]  /*8490*/  @!P0 NANOSLEEP.SYNCS 0x989680 ;  /* 0x009896800000895d */ /* 0x004fea0003900000 */
[----:B------:R-:W2:Y:S02]  /*84a0*/  @!P0 SYNCS.PHASECHK.TRANS64 P0, [R0+URZ], R3 ;  /* 0x00000003000085a7 */ /* 0x000ea400080010ff */
[----:B--2---:R-:W-:Y:S05]  /*84b0*/  @!P0 BRA `(.L_x_156) ;  /* 0xfffffffc00f08947 */ /* 0x004fea000383ffff */
[----:B------:R-:W-:Y:S05]  /*84c0*/  BRA `(.L_x_157) ;  /* 0xffffffb000ac7947 */ /* 0x000fea000383ffff */
.L_x_68:
[----:B--2---:R2:W3:Y:S02]  /*84d0*/  SYNCS.PHASECHK.TRANS64.TRYWAIT P0, [R0+URZ+0x90], R3 ;  /* 0x00009003000075a7 */ /* 0x0044e400080011ff */
[----:B---3--:R-:W-:Y:S05]  /*84e0*/  @!P0 NANOSLEEP.SYNCS 0x989680 ;  /* 0x009896800000895d */ /* 0x008fea0003900000 */
[----:B------:R-:W3:Y:S02]  /*84f0*/  @!P0 SYNCS.PHASECHK.TRANS64 P0, [R0+URZ+0x90], R3 ;  /* 0x00009003000085a7 */ /* 0x000ee400080010ff */
[----:B---3--:R-:W-:Y:S05]  /*8500*/  @!P0 BRA `(.L_x_68) ;  /* 0xfffffffc00f08947 */ /* 0x008fea000383ffff */
[----:B------:R-:W-:Y:S05]  /*8510*/  BRA `(.L_x_158) ;  /* 0xffffffb400b87947 */ /* 0x000fea000383ffff */
.L_x_71:
[----:B------:R-:W-:Y:S07]  /*8520*/  MOV R0, UR7 ;  /* 0x0000000700007c02 */ /* 0x000fee0008000f00 */
.L_x_159:
[----:B--2---:R2:W3:Y:S02]  /*8530*/  SYNCS.PHASECHK.TRANS64.TRYWAIT P0, [R0+URZ+0x88], R3 ;  /* 0x00008803000075a7 */ /* 0x0044e400080011ff */
[----:B---3--:R-:W-:Y:S05]  /*8540*/  @!P0 NANOSLEEP.SYNCS 0x989680 ;  /* 0x009896800000895d */ /* 0x008fea0003900000 */
[----:B------:R-:W3:Y:S02]  /*8550*/  @!P0 SYNCS.PHASECHK.TRANS64 P0, [R0+URZ+0x88], R3 ;  /* 0x00008803000085a7 */ /* 0x000ee400080010ff */
[----:B---3--:R-:W-:Y:S05]  /*8560*/  @!P0 BRA `(.L_x_159) ;  /* 0xfffffffc00f08947 */ /* 0x008fea000383ffff */
[----:B------:R-:W-:Y:S05]  /*8570*/  BRA `(.L_x_70) ;  /* 0xffffffb800987947 */ /* 0x000fea000383ffff */
.L_x_74:
[----:B------:R-:W-:Y:S07]  /*8580*/  MOV R3, UR7 ;  /* 0x0000000700037c02 */ /* 0x000fee0008000f00 */
.L_x_160:
[----:B-1----:R1:W2:Y:S02]  /*8590*/  SYNCS.PHASECHK.TRANS64.TRYWAIT P0, [R3+URZ+0x60], R12 ;  /* 0x0000600c030075a7 */ /* 0x0022a400080011ff */
[----:B--2---:R-:W-:Y:S05]  /*85a0*/  @!P0 NANOSLEEP.SYNCS 0x989680 ;  /* 0x009896800000895d */ /* 0x004fea0003900000 */
[----:B------:R-:W2:Y:S02]  /*85b0*/  @!P0 SYNCS.PHASECHK.TRANS64 P0, [R3+URZ+0x60], R12 ;  /* 0x0000600c030085a7 */ /* 0x000ea400080010ff */
[----:B--2---:R-:W-:Y:S05]  /*85c0*/  @!P0 BRA `(.L_x_160) ;  /* 0xfffffffc00f08947 */ /* 0x004fea000383ffff */
[----:B------:R-:W-:Y:S05]  /*85d0*/  BRA `(.L_x_161) ;  /* 0xffffffbc00107947 */ /* 0x000fea000383ffff */
.L_x_75:
[----:B-1----:R-:W-:Y:S07]  /*85e0*/  MOV R3, UR7 ;  /* 0x0000000700037c02 */ /* 0x002fee0008000f00 */
.L_x_162:
[----:B-1----:R1:W2:Y:S02]  /*85f0*/  SYNCS.PHASECHK.TRANS64.TRYWAIT P0, [R3+URZ+0x68], R12 ;  /* 0x0000680c030075a7 */ /* 0x0022a400080011ff */
[----:B--2---:R-:W-:Y:S05]  /*8600*/  @!P0 NANOSLEEP.SYNCS 0x989680 ;  /* 0x009896800000895d */ /* 0x004fea0003900000 */
[----:B------:R-:W2:Y:S02]  /*8610*/  @!P0 SYNCS.PHASECHK.TRANS64 P0, [R3+URZ+0x68], R12 ;  /* 0x0000680c030085a7 */ /* 0x000ea400080010ff */
[----:B--2---:R-:W-:Y:S05]  /*8620*/  @!P0 BRA `(.L_x_162) ;  /* 0xfffffffc00f08947 */ /* 0x004fea000383ffff */
[----:B------:R-:W-:Y:S05]  /*8630*/  BRA `(.L_x_163) ;  /* 0xffffffbc004c7947 */ /* 0x000fea000383ffff */
.L_x_76:
[----:B-1----:R-:W-:Y:S07]  /*8640*/  MOV R3, UR7 ;  /* 0x0000000700037c02 */ /* 0x002fee0008000f00 */
.L_x_164:
[----:B-1----:R1:W2:Y:S02]  /*8650*/  SYNCS.PHASECHK.TRANS64.TRYWAIT P0, [R3+URZ+0x70], R12 ;  /* 0x0000700c030075a7 */ /* 0x0022a400080011ff */
[----:B--2---:R-:W-:Y:S05]  /*8660*/  @!P0 NANOSLEEP.SYNCS 0x989680 ;  /* 0x009896800000895d */ /* 0x004fea0003900000 */
[----:B------:R-:W2:Y:S02]  /*8670*/  @!P0 SYNCS.PHASECHK.TRANS64 P0, [R3+URZ+0x70], R12 ;  /* 0x0000700c030085a7 */ /* 0x000ea400080010ff */
[----:B--2---:R-:W-:Y:S05]  /*8680*/  @!P0 BRA `(.L_x_164) ;  /* 0xfffffffc00f08947 */ /* 0x004fea000383ffff */
[----:B------:R-:W-:Y:S05]  /*8690*/  BRA `(.L_x_165) ;  /* 0xffffffbc00947947 */ /* 0x000fea000383ffff */
.L_x_77:
[----:B------:R-:W-:Y:S07]  /*86a0*/  MOV R3, UR7 ;  /* 0x0000000700037c02 */ /* 0x000fee0008000f00 */
.L_x_166:
[----:B-1----:R1:W2:Y:S02]  /*86b0*/  SYNCS.PHASECHK.TRANS64.TRYWAIT P0, [R3+URZ+0x78], R12 ;  /* 0x0000780c030075a7 */ /* 0x0022a400080011ff */
[----:B--2---:R-:W-:Y:S05]  /*86c0*/  @!P0 NANOSLEEP.SYNCS 0x989680 ;  /* 0x009896800000895d */ /* 0x004fea0003900000 */
[----:B------:R-:W2:Y:S02]  /*86d0*/  @!P0 SYNCS.PHASECHK.TRANS64 P0, [R3+URZ+0x78], R12 ;  /* 0x0000780c030085a7 */ /* 0x000ea400080010ff */
[----:B--2---:R-:W-:Y:S05]  /*86e0*/  @!P0 BRA `(.L_x_166) ;  /* 0xfffffffc00f08947 */ /* 0x004fea000383ffff */
[----:B------:R-:W-:Y:S05]  /*86f0*/  BRA `(.L_x_167) ;  /* 0xffffffc0001c7947 */ /* 0x000fea000383ffff */
.L_x_79:
[----:B------:R-:W-:-:S07]  /*8700*/  MOV R0, UR7 ;  /* 0x0000000700007c02 */ /* 0x000fce0008000f00 */
.L_x_168:
[----:B-1----:R1:W3:Y:S02]  /*8710*/  SYNCS.PHASECHK.TRANS64.TRYWAIT P0, [R0+URZ+0x60], R3 ;  /* 0x00006003000075a7 */ /* 0x0022e400080011ff */
[----:B---3--:R-:W-:Y:S05]  /*8720*/  @!P0 NANOSLEEP.SYNCS 0x989680 ;  /* 0x009896800000895d */ /* 0x008fea0003900000 */
[----:B------:R-:W3:Y:S02]  /*8730*/  @!P0 SYNCS.PHASECHK.TRANS64 P0, [R0+URZ+0x60], R3 ;  /* 0x00006003000085a7 */ /* 0x000ee400080010ff */
[----:B---3--:R-:W-:Y:S05]  /*8740*/  @!P0 BRA `(.L_x_168) ;  /* 0xfffffffc00f08947 */ /* 0x008fea000383ffff */
[----:B------:R-:W-:Y:S05]  /*8750*/  BRA `(.L_x_169) ;  /* 0xffffffc0008c7947 */ /* 0x000fea000383ffff */
.L_x_80:
[----:B-1----:R-:W-:-:S07]  /*8760*/  MOV R0, UR7 ;  /* 0x0000000700007c02 */ /* 0x002fce0008000f00 */
.L_x_170:
[----:B-1----:R1:W3:Y:S02]  /*8770*/  SYNCS.PHASECHK.TRANS64.TRYWAIT P0, [R0+URZ+0x68], R3 ;  /* 0x00006803000075a7 */ /* 0x0022e400080011ff */
[----:B---3--:R-:W-:Y:S05]  /*8780*/  @!P0 NANOSLEEP.SYNCS 0x989680 ;  /* 0x009896800000895d */ /* 0x008fea0003900000 */
[----:B------:R-:W3:Y:S02]  /*8790*/  @!P0 SYNCS.PHASECHK.TRANS64 P0, [R0+URZ+0x68], R3 ;  /* 0x00006803000085a7 */ /* 0x000ee400080010ff */
[----:B---3--:R-:W-:Y:S05]  /*87a0*/  @!P0 BRA `(.L_x_170) ;  /* 0xfffffffc00f08947 */ /* 0x008fea000383ffff */
[----:B------:R-:W-:Y:S05]  /*87b0*/  BRA `(.L_x_171) ;  /* 0xffffffc0007c7947 */ /* 0x000fea000383ffff */
.L_x_81:
[----:B-1----:R-:W-:-:S07]  /*87c0*/  MOV R0, UR7 ;  /* 0x0000000700007c02 */ /* 0x002fce0008000f00 */
.L_x_172:
[----:B-1----:R1:W3:Y:S02]  /*87d0*/  SYNCS.PHASECHK.TRANS64.TRYWAIT P0, [R0+URZ+0x70], R3 ;  /* 0x00007003000075a7 */ /* 0x0022e400080011ff */
[----:B---3--:R-:W-:Y:S05]  /*87e0*/  @!P0 NANOSLEEP.SYNCS 0x989680 ;  /* 0x009896800000895d */ /* 0x008fea0003900000 */
[----:B------:R-:W3:Y:S02]  /*87f0*/  @!P0 SYNCS.PHASECHK.TRANS64 P0, [R0+URZ+0x70], R3 ;  /* 0x00007003000085a7 */ /* 0x000ee400080010ff */
[----:B---3--:R-:W-:Y:S05]  /*8800*/  @!P0 BRA `(.L_x_172) ;  /* 0xfffffffc00f08947 */ /* 0x008fea000383ffff */
[----:B------:R-:W-:Y:S05]  /*8810*/  BRA `(.L_x_173) ;  /* 0xffffffc0006c7947 */ /* 0x000fea000383ffff */
.L_x_83:
[----:B--2---:R2:W4:Y:S02]  /*8820*/  SYNCS.PHASECHK.TRANS64.TRYWAIT P0, [R0+URZ+0x90], R3 ;  /* 0x00009003000075a7 */ /* 0x00452400080011ff */
[----:B----4-:R-:W-:Y:S05]  /*8830*/  @!P0 NANOSLEEP.SYNCS 0x989680 ;  /* 0x009896800000895d */ /* 0x010fea0003900000 */
[----:B------:R-:W4:Y:S02]  /*8840*/  @!P0 SYNCS.PHASECHK.TRANS64 P0, [R0+URZ+0x90], R3 ;  /* 0x00009003000085a7 */ /* 0x000f2400080010ff */
[----:B----4-:R-:W-:Y:S05]  /*8850*/  @!P0 BRA `(.L_x_83) ;  /* 0xfffffffc00f08947 */ /* 0x010fea000383ffff */
[----:B------:R-:W-:Y:S05]  /*8860*/  BRA `(.L_x_174) ;  /* 0xffffffc400407947 */ /* 0x000fea000383ffff */
.L_x_94:
[----:B-1----:R-:W-:Y:S04]  /*8870*/  MOV R2, UR48 ;  /* 0x0000003000027c02 */ /* 0x002fe80008000f00 */
[----:B------:R1:W3:Y:S03]  /*8880*/  SYNCS.PHASECHK.TRANS64.TRYWAIT P1, [R2+URZ+0x40], R3 ;  /* 0x00004003020075a7 */ /* 0x0002e600080211ff */
[----:B---3--:R-:W-:Y:S05]  /*8890*/  @!P1 NANOSLEEP.SYNCS 0x989680 ;  /* 0x009896800000995d */ /* 0x008fea0003900000 */
[----:B------:R-:W3:Y:S02]  /*88a0*/  @!P1 SYNCS.PHASECHK.TRANS64 P1, [R2+URZ+0x40], R3 ;  /* 0x00004003020095a7 */ /* 0x000ee400080210ff */
[----:B---3--:R-:W-:Y:S05]  /*88b0*/  @!P1 BRA `(.L_x_94) ;  /* 0xfffffffc00ec9947 */ /* 0x008fea000383ffff */
[----:B------:R-:W-:Y:S05]  /*88c0*/  BRA `(.L_x_93) ;  /* 0xffffffd0004c7947 */ /* 0x000fea000383ffff */
.L_x_96:
[----:B-1----:R1:W4:Y:S02]  /*88d0*/  SYNCS.PHASECHK.TRANS64.TRYWAIT P0, [R79+URZ+0xb0], R0 ;  /* 0x0000b0004f0075a7 */ /* 0x00232400080011ff */
[----:B----4-:R-:W-:Y:S05]  /*88e0*/  @!P0 NANOSLEEP.SYNCS 0x989680 ;  /* 0x009896800000895d */ /* 0x010fea0003900000 */
[----:B------:R-:W4:Y:S02]  /*88f0*/  @!P0 SYNCS.PHASECHK.TRANS64 P0, [R79+URZ+0xb0], R0 ;  /* 0x0000b0004f0085a7 */ /* 0x000f2400080010ff */
[----:B----4-:R-:W-:Y:S05]  /*8900*/  @!P0 BRA `(.L_x_96) ;  /* 0xfffffffc00f08947 */ /* 0x010fea000383ffff */
[----:B------:R-:W-:Y:S05]  /*8910*/  BRA `(.L_x_95) ;  /* 0xffffffd000707947 */ /* 0x000fea000383ffff */
.L_x_105:
[----:B--2---:R2:W4:Y:S02]  /*8920*/  SYNCS.PHASECHK.TRANS64.TRYWAIT P0, [R3+URZ+0x40], R0 ;  /* 0x00004000030075a7 */ /* 0x00452400080011ff */
[----:B----4-:R-:W-:Y:S05]  /*8930*/  @!P0 NANOSLEEP.SYNCS 0x989680 ;  /* 0x009896800000895d */ /* 0x010fea0003900000 */
[----:B------:R-:W4:Y:S02]  /*8940*/  @!P0 SYNCS.PHASECHK.TRANS64 P0, [R3+URZ+0x40], R0 ;  /* 0x00004000030085a7 */ /* 0x000f2400080010ff */
[----:B----4-:R-:W-:Y:S05]  /*8950*/  @!P0 BRA `(.L_x_105) ;  /* 0xfffffffc00f08947 */ /* 0x010fea000383ffff */
[----:B------:R-:W-:Y:S05]  /*8960*/  BRA `(.L_x_104) ;  /* 0xffffffd8005c7947 */ /* 0x000fea000383ffff */
.L_x_113:
[----:B--2---:R2:W4:Y:S02]  /*8970*/  SYNCS.PHASECHK.TRANS64.TRYWAIT P0, [R83+URZ+0x40], R4 ;  /* 0x00004004530075a7 */ /* 0x00452400080011ff */
[----:B----4-:R-:W-:Y:S05]  /*8980*/  @!P0 NANOSLEEP.SYNCS 0x989680 ;  /* 0x009896800000895d */ /* 0x010fea0003900000 */
[----:B------:R-:W4:Y:S02]  /*8990*/  @!P0 SYNCS.PHASECHK.TRANS64 P0, [R83+URZ+0x40], R4 ;  /* 0x00004004530085a7 */ /* 0x000f2400080010ff */
[----:B----4-:R-:W-:Y:S05]  /*89a0*/  @!P0 BRA `(.L_x_113) ;  /* 0xfffffffc00f08947 */ /* 0x010fea000383ffff */
[----:B------:R-:W-:Y:S05]  /*89b0*/  BRA `(.L_x_112) ;  /* 0xffffffe000687947 */ /* 0x000fea000383ffff */
.L_x_121:
[----:B--2---:R2:W4:Y:S02]  /*89c0*/  SYNCS.PHASECHK.TRANS64.TRYWAIT P0, [R88+URZ+0x40], R3 ;  /* 0x00004003580075a7 */ /* 0x00452400080011ff */
[----:B----4-:R-:W-:Y:S05]  /*89d0*/  @!P0 NANOSLEEP.SYNCS 0x989680 ;  /* 0x009896800000895d */ /* 0x010fea0003900000 */
[----:B------:R-:W4:Y:S02]  /*89e0*/  @!P0 SYNCS.PHASECHK.TRANS64 P0, [R88+URZ+0x40], R3 ;  /* 0x00004003580085a7 */ /* 0x000f2400080010ff */
[----:B----4-:R-:W-:Y:S05]  /*89f0*/  @!P0 BRA `(.L_x_121) ;  /* 0xfffffffc00f08947 */ /* 0x010fea000383ffff */
[----:B------:R-:W-:Y:S05]  /*8a00*/  BRA `(.L_x_120) ;  /* 0xffffffe800747947 */ /* 0x000fea000383ffff */
        .weak           $__internal_0_$__cuda_sm10x_tcgen05_guardrail_trap_col_being_dealloced_not_returned_by_alloc
        .type           $__internal_0_$__cuda_sm10x_tcgen05_guardrail_trap_col_being_dealloced_not_returned_by_alloc,@function
        .size           $__internal_0_$__cuda_sm10x_tcgen05_guardrail_trap_col_being_dealloced_not_returned_by_alloc,($__internal_1_$__cuda_sm10x_tcgen05_guardrail_trap_phase_invalid_during_alloc - $__internal_0_$__cuda_sm10x_tcgen05_guardrail_trap_col_being_dealloced_not_returned_by_alloc)
$__internal_0_$__cuda_sm10x_tcgen05_guardrail_trap_col_being_dealloced_not_returned_by_alloc:
[----:B------:R-:W-:Y:S05]  /*8a10*/  BPT.TRAP 0x1 ;  /* 0x000000040000795c */ /* 0x000fea0000300000 */
[----:B------:R-:W-:-:S04]  /*8a20*/  HFMA2 R3, -RZ, RZ, 0, 0 ;  /* 0x00000000ff037431 */ /* 0x000fc800000001ff */
[----:B------:R-:W-:Y:S05]  /*8a30*/  RET.REL.NODEC R2 `(_ZN7cutlass13device_kernelINS_4gemm6kernel13GemmUniversalIN4cute5tupleIJiiiiEEENS1_10collective13CollectiveMmaINS1_35MainloopSm100TmaUmmaWarpSpecializedILi4ELi2ELi4ENS5_IJNS4_1CILi1EEESB_SB_EEEEENS5_IJNSA_ILi64EEENSA_ILi128EEESE_EEENS_10bfloat16_tENS5_IJlSB_lEEESH_SI_NS4_8TiledMMAINS4_8MMA_AtomIJNS4_20SM100_MMA_F16BF16_SSISH_SH_fLi64ELi128ELNS4_4UMMA5MajorE0ELSN_0ELNSM_7ScaleInE0ELSO_0EEEEEENS4_6LayoutISC_NS5_IJNSA_ILi0EEESS_SS_EEEEENS5_IJNS4_10UnderscoreESV_SV_EEEEENS4_13SM90_TMA_LOADENS4_14ComposedLayoutINS4_7SwizzleILi3ELi4ELi3EEENS4_18smem_ptr_flag_bitsILi16EEENSR_INS5_IJNSA_ILi8EEESE_EEENS5_IJSE_SB_EEEEEEEvNS4_8identityESY_S18_vS19_EENS_8epilogue10collective18CollectiveEpilogueINS1B_23Sm100TmaWarpSpecializedILi4ELi2ELi16ELb1ELb0EEEJSG_NS5_IJNSR_ISE_SB_EENSR_INSA_ILi32EEESB_EEEEESH_SI_SH_SI_NS1B_6fusion15FusionCallbacksIS1F_NS1K_17LinearCombinationISH_fSH_fLNS_15FloatRoundStyleE2EEESG_S1J_JEEENS4_5SM1004TMEM4LOAD26SM100_TMEM_LOAD_16dp256b4xESY_NSZ_INS10_ILi2ELi4ELi3EEES13_NSR_INS5_IJS14_S1H_EEENS5_IJS1H_SB_EEEEEEENS4_17SM75_U32x4_LDSM_NENS4_14SM90_TMA_STOREES1Y_NS4_17SM90_U32x4_STSM_NENS4_39AutoVectorizingCopyWithAssumedAlignmentILi128EEEEEEvvEEEEvNT_6ParamsE) ;  /* 0xffffff7402707950 */ /* 0x000fea0003c3ffff */
        .weak           $__internal_1_$__cuda_sm10x_tcgen05_guardrail_trap_phase_invalid_during_alloc
        .type           $__internal_1_$__cuda_sm10x_tcgen05_guardrail_trap_phase_invalid_during_alloc,@function
        .size           $__internal_1_$__cuda_sm10x_tcgen05_guardrail_trap_phase_invalid_during_alloc,($__internal_2_$__cuda_sm10x_tcgen05_guardrail_trap_unallocated_columns_being_dealloced - $__internal_1_$__cuda_sm10x_tcgen05_guardrail_trap_phase_invalid_during_alloc)
$__internal_1_$__cuda_sm10x_tcgen05_guardrail_trap_phase_invalid_during_alloc:
[----:B------:R-:W-:Y:S05]  /*8a40*/  BPT.TRAP 0x1 ;  /* 0x000000040000795c */ /* 0x000fea0000300000 */
[----:B------:R-:W-:-:S04]  /*8a50*/  MOV R3, 0x0 ;  /* 0x0000000000037802 */ /* 0x000fc80000000f00 */
[----:B------:R-:W-:Y:S05]  /*8a60*/  RET.REL.NODEC R2 `(_ZN7cutlass13device_kernelINS_4gemm6kernel13GemmUniversalIN4cute5tupleIJiiiiEEENS1_10collective13CollectiveMmaINS1_35MainloopSm100TmaUmmaWarpSpecializedILi4ELi2ELi4ENS5_IJNS4_1CILi1EEESB_SB_EEEEENS5_IJNSA_ILi64EEENSA_ILi128EEESE_EEENS_10bfloat16_tENS5_IJlSB_lEEESH_SI_NS4_8TiledMMAINS4_8MMA_AtomIJNS4_20SM100_MMA_F16BF16_SSISH_SH_fLi64ELi128ELNS4_4UMMA5MajorE0ELSN_0ELNSM_7ScaleInE0ELSO_0EEEEEENS4_6LayoutISC_NS5_IJNSA_ILi0EEESS_SS_EEEEENS5_IJNS4_10UnderscoreESV_SV_EEEEENS4_13SM90_TMA_LOADENS4_14ComposedLayoutINS4_7SwizzleILi3ELi4ELi3EEENS4_18smem_ptr_flag_bitsILi16EEENSR_INS5_IJNSA_ILi8EEESE_EEENS5_IJSE_SB_EEEEEEEvNS4_8identityESY_S18_vS19_EENS_8epilogue10collective18CollectiveEpilogueINS1B_23Sm100TmaWarpSpecializedILi4ELi2ELi16ELb1ELb0EEEJSG_NS5_IJNSR_ISE_SB_EENSR_INSA_ILi32EEESB_EEEEESH_SI_SH_SI_NS1B_6fusion15FusionCallbacksIS1F_NS1K_17LinearCombinationISH_fSH_fLNS_15FloatRoundStyleE2EEESG_S1J_JEEENS4_5SM1004TMEM4LOAD26SM100_TMEM_LOAD_16dp256b4xESY_NSZ_INS10_ILi2ELi4ELi3EEES13_NSR_INS5_IJS14_S1H_EEENS5_IJS1H_SB_EEEEEEENS4_17SM75_U32x4_LDSM_NENS4_14SM90_TMA_STOREES1Y_NS4_17SM90_U32x4_STSM_NENS4_39AutoVectorizingCopyWithAssumedAlignmentILi128EEEEEEvvEEEEvNT_6ParamsE) ;  /* 0xffffff7402647950 */ /* 0x000fea0003c3ffff */
        .weak           $__internal_2_$__cuda_sm10x_tcgen05_guardrail_trap_unallocated_columns_being_dealloced
        .type           $__internal_2_$__cuda_sm10x_tcgen05_guardrail_trap_unallocated_columns_being_dealloced,@function
        .size           $__internal_2_$__cuda_sm10x_tcgen05_guardrail_trap_unallocated_columns_being_dealloced,(.L_x_176 - $__internal_2_$__cuda_sm10x_tcgen05_guardrail_trap_unallocated_columns_being_dealloced)
$__internal_2_$__cuda_sm10x_tcgen05_guardrail_trap_unallocated_columns_being_dealloced:
[----:B------:R-:W-:Y:S05]  /*8a70*/  BPT.TRAP 0x1 ;  /* 0x000000040000795c */ /* 0x000fea0000300000 */
[----:B------:R-:W-:-:S04]  /*8a80*/  HFMA2 R3, -RZ, RZ, 0, 0 ;  /* 0x00000000ff037431 */ /* 0x000fc800000001ff */
[----:B------:R-:W-:Y:S05]  /*8a90*/  RET.REL.NODEC R2 `(_ZN7cutlass13device_kernelINS_4gemm6kernel13GemmUniversalIN4cute5tupleIJiiiiEEENS1_10collective13CollectiveMmaINS1_35MainloopSm100TmaUmmaWarpSpecializedILi4ELi2ELi4ENS5_IJNS4_1CILi1EEESB_SB_EEEEENS5_IJNSA_ILi64EEENSA_ILi128EEESE_EEENS_10bfloat16_tENS5_IJlSB_lEEESH_SI_NS4_8TiledMMAINS4_8MMA_AtomIJNS4_20SM100_MMA_F16BF16_SSISH_SH_fLi64ELi128ELNS4_4UMMA5MajorE0ELSN_0ELNSM_7ScaleInE0ELSO_0EEEEEENS4_6LayoutISC_NS5_IJNSA_ILi0EEESS_SS_EEEEENS5_IJNS4_10UnderscoreESV_SV_EEEEENS4_13SM90_TMA_LOADENS4_14ComposedLayoutINS4_7SwizzleILi3ELi4ELi3EEENS4_18smem_ptr_flag_bitsILi16EEENSR_INS5_IJNSA_ILi8EEESE_EEENS5_IJSE_SB_EEEEEEEvNS4_8identityESY_S18_vS19_EENS_8epilogue10collective18CollectiveEpilogueINS1B_23Sm100TmaWarpSpecializedILi4ELi2ELi16ELb1ELb0EEEJSG_NS5_IJNSR_ISE_SB_EENSR_INSA_ILi32EEESB_EEEEESH_SI_SH_SI_NS1B_6fusion15FusionCallbacksIS1F_NS1K_17LinearCombinationISH_fSH_fLNS_15FloatRoundStyleE2EEESG_S1J_JEEENS4_5SM1004TMEM4LOAD26SM100_TMEM_LOAD_16dp256b4xESY_NSZ_INS10_ILi2ELi4ELi3EEES13_NSR_INS5_IJS14_S1H_EEENS5_IJS1H_SB_EEEEEEENS4_17SM75_U32x4_LDSM_NENS4_14SM90_TMA_STOREES1Y_NS4_17SM90_U32x4_STSM_NENS4_39AutoVectorizingCopyWithAssumedAlignmentILi128EEEEEEvvEEEEvNT_6ParamsE) ;  /* 0xffffff7402587950 */ /* 0x000fea0003c3ffff */
.L_x_175:
[----:B------:R-:W-:-:S00]  /*8aa0*/  BRA `(.L_x_175) ;  /* 0xfffffffc00fc7947 */ /* 0x000fc0000383ffff */
[----:B------:R-:W-:-:S00]  /*8ab0*/  NOP ;  /* 0x0000000000007918 */ /* 0x000fc00000000000 */
        /* <DEDUP_REMOVED lines=12> */
.L_x_176:


//--------------------- .nv.global.init           --------------------------
	.section	.nv.global.init,"aw",@progbits
.nv.global.init:
	.type		$str$27,@object
	.size		$str$27,($str$28 - $str$27)
$str$27:
        /*0000*/ 	.byte	0x28, 0x61, 0x64, 0x64, 0x72, 0x65, 0x73, 0x73, 0x20, 0x26, 0x20, 0x6d, 0x61, 0x73, 0x6b, 0x29
        /*0010*/ 	.byte	0x20, 0x3d, 0x3d, 0x20, 0x30, 0x00
	.type		$str$28,@object
	.size		$str$28,($str$26 - $str$28)
$str$28:
        /*0016*/ 	.byte	0x2f, 0x74, 0x6d, 0x70, 0x2f, 0x63, 0x75, 0x74, 0x6c, 0x61, 0x73, 0x73, 0x5f, 0x73, 0x77, 0x65
        /*0026*/ 	.byte	0x65, 0x70, 0x5f, 0x73, 0x72, 0x63, 0x2f, 0x69, 0x6e, 0x63, 0x6c, 0x75, 0x64, 0x65, 0x2f, 0x63
        /*0036*/ 	.byte	0x75, 0x74, 0x65, 0x2f, 0x70, 0x6f, 0x69, 0x6e, 0x74, 0x65, 0x72, 0x5f, 0x66, 0x6c, 0x61, 0x67
        /*0046*/ 	.byte	0x67, 0x65, 0x64, 0x2e, 0x68, 0x70, 0x70, 0x00
	.type		$str$26,@object
	.size		$str$26,($str$25 - $str$26)
$str$26:
        /*004e*/ 	.byte	0x2f, 0x74, 0x6d, 0x70, 0x2f, 0x63, 0x75, 0x74, 0x6c, 0x61, 0x73, 0x73, 0x5f, 0x73, 0x77, 0x65
        /*005e*/ 	.byte	0x65, 0x70, 0x5f, 0x73, 0x72, 0x63, 0x2f, 0x69, 0x6e, 0x63, 0x6c, 0x75, 0x64, 0x65, 0x2f, 0x63
        /*006e*/ 	.byte	0x75, 0x74, 0x65, 0x2f, 0x61, 0x74, 0x6f, 0x6d, 0x2f, 0x63, 0x6f, 0x70, 0x79, 0x5f, 0x74, 0x72
        /*007e*/ 	.byte	0x61, 0x69, 0x74, 0x73, 0x5f, 0x73, 0x6d, 0x31, 0x30, 0x30, 0x2e, 0x68, 0x70, 0x70, 0x00
	.type		$str$25,@object
	.size		$str$25,(__unnamed_1 - $str$25)
$str$25:
        /*008d*/ 	.byte	0x28, 0x28, 0x75, 0x69, 0x6e, 0x74, 0x33, 0x32, 0x5f, 0x74, 0x28, 0x74, 0x68, 0x72, 0x65, 0x61
        /*009d*/ 	.byte	0x64, 0x49, 0x64, 0x78, 0x2e, 0x78, 0x29, 0x20, 0x2f, 0x20, 0x33, 0x32, 0x29, 0x20, 0x25, 0x20
        /*00ad*/ 	.byte	0x34, 0x29, 0x20, 0x3d, 0x3d, 0x20, 0x28, 0x28, 0x28, 0x74, 0x6d, 0x65, 0x6d, 0x5f, 0x61, 0x64
        /*00bd*/ 	.byte	0x64, 0x72, 0x20, 0x3e, 0x3e, 0x20, 0x31, 0x36, 0x29, 0x20, 0x2f, 0x20, 0x33, 0x32, 0x29, 0x20
        /*00cd*/ 	.byte	0x25, 0x20, 0x34, 0x29, 0x00
	.type		__unnamed_1,@object
	.size		__unnamed_1,(__unnamed_2 - __unnamed_1)
__unnamed_1:
        /*00d2*/ 	.byte	0x61, 0x75, 0x74, 0x6f, 0x20, 0x63, 0x75, 0x74, 0x65, 0x3a, 0x3a, 0x61, 0x73, 0x5f, 0x70, 0x6f
        /* <DEDUP_REMOVED lines=24> */
        /*0262*/ 	.byte	0x30, 0x34, 0x38, 0x3e, 0x3e, 0x3e, 0x3e, 0x5d, 0x00
	.type		__unnamed_2,@object
	.size		__unnamed_2,(.L_2 - __unnamed_2)
__unnamed_2:
        /* <DEDUP_REMOVED lines=45> */
        /*053b*/ 	.byte	0x3e, 0x3e, 0x3e, 0x5d, 0x00
.L_2:


//--------------------- .nv.shared._ZN7cutlass13device_kernelINS_4gemm6kernel13GemmUniversalIN4cute5tupleIJiiiiEEENS1_10collective13CollectiveMmaINS1_35MainloopSm100TmaUmmaWarpSpecializedILi4ELi2ELi4ENS5_IJNS4_1CILi1EEESB_SB_EEEEENS5_IJNSA_ILi64EEENSA_ILi128EEESE_EEENS_10bfloat16_tENS5_IJlSB_lEEESH_SI_NS4_8TiledMMAINS4_8MMA_AtomIJNS4_20SM100_MMA_F16BF16_SSISH_SH_fLi64ELi128ELNS4_4UMMA5MajorE0ELSN_0ELNSM_7ScaleInE0ELSO_0EEEEEENS4_6LayoutISC_NS5_IJNSA_ILi0EEESS_SS_EEEEENS5_IJNS4_10UnderscoreESV_SV_EEEEENS4_13SM90_TMA_LOADENS4_14ComposedLayoutINS4_7SwizzleILi3ELi4ELi3EEENS4_18smem_ptr_flag_bitsILi16EEENSR_INS5_IJNSA_ILi8EEESE_EEENS5_IJSE_SB_EEEEEEEvNS4_8identityESY_S18_vS19_EENS_8epilogue10collective18CollectiveEpilogueINS1B_23Sm100TmaWarpSpecializedILi4ELi2ELi16ELb1ELb0EEEJSG_NS5_IJNSR_ISE_SB_EENSR_INSA_ILi32EEESB_EEEEESH_SI_SH_SI_NS1B_6fusion15FusionCallbacksIS1F_NS1K_17LinearCombinationISH_fSH_fLNS_15FloatRoundStyleE2EEESG_S1J_JEEENS4_5SM1004TMEM4LOAD26SM100_TMEM_LOAD_16dp256b4xESY_NSZ_INS10_ILi2ELi4ELi3EEES13_NSR_INS5_IJS14_S1H_EEENS5_IJS1H_SB_EEEEEEENS4_17SM75_U32x4_LDSM_NENS4_14SM90_TMA_STOREES1Y_NS4_17SM90_U32x4_STSM_NENS4_39AutoVectorizingCopyWithAssumedAlignmentILi128EEEEEEvvEEEEvNT_6ParamsE --------------------------
	.section	.nv.shared._ZN7cutlass13device_kernelINS_4gemm6kernel13GemmUniversalIN4cute5tupleIJiiiiEEENS1_10collective13CollectiveMmaINS1_35MainloopSm100TmaUmmaWarpSpecializedILi4ELi2ELi4ENS5_IJNS4_1CILi1EEESB_SB_EEEEENS5_IJNSA_ILi64EEENSA_ILi128EEESE_EEENS_10bfloat16_tENS5_IJlSB_lEEESH_SI_NS4_8TiledMMAINS4_8MMA_AtomIJNS4_20SM100_MMA_F16BF16_SSISH_SH_fLi64ELi128ELNS4_4UMMA5MajorE0ELSN_0ELNSM_7ScaleInE0ELSO_0EEEEEENS4_6LayoutISC_NS5_IJNSA_ILi0EEESS_SS_EEEEENS5_IJNS4_10UnderscoreESV_SV_EEEEENS4_13SM90_TMA_LOADENS4_14ComposedLayoutINS4_7SwizzleILi3ELi4ELi3EEENS4_18smem_ptr_flag_bitsILi16EEENSR_INS5_IJNSA_ILi8EEESE_EEENS5_IJSE_SB_EEEEEEEvNS4_8identityESY_S18_vS19_EENS_8epilogue10collective18CollectiveEpilogueINS1B_23Sm100TmaWarpSpecializedILi4ELi2ELi16ELb1ELb0EEEJSG_NS5_IJNSR_ISE_SB_EENSR_INSA_ILi32EEESB_EEEEESH_SI_SH_SI_NS1B_6fusion15FusionCallbacksIS1F_NS1K_17LinearCombinationISH_fSH_fLNS_15FloatRoundStyleE2EEESG_S1J_JEEENS4_5SM1004TMEM4LOAD26SM100_TMEM_LOAD_16dp256b4xESY_NSZ_INS10_ILi2ELi4ELi3EEES13_NSR_INS5_IJS14_S1H_EEENS5_IJS1H_SB_EEEEEEENS4_17SM75_U32x4_LDSM_NENS4_14SM90_TMA_STOREES1Y_NS4_17SM90_U32x4_STSM_NENS4_39AutoVectorizingCopyWithAssumedAlignmentILi128EEEEEEvvEEEEvNT_6ParamsE,"aw",@nobits
	.sectionflags	@""
	.align	16
	.zero		1024


//--------------------- .nv.shared.reserved.0     --------------------------
	.section	.nv.shared.reserved.0,"aw",@nobits
	.weak		__nv_reservedSMEM_offset_0_alias
	.size		__nv_reservedSMEM_offset_0_alias, 0, 64
	.other		__nv_reservedSMEM_offset_0_alias,@"STO_CUDA_RESERVED_SHARED STV_DEFAULT"
__nv_reservedSMEM_offset_0_alias:
	.zero		0
.nv.shared.reserved.0:
	.zero		64
	.weak		__nv_reservedSMEM_tcgen05_partition
	.type		__nv_reservedSMEM_tcgen05_partition,@object
	.size		__nv_reservedSMEM_tcgen05_partition,(.L_0 - __nv_reservedSMEM_tcgen05_partition)
__nv_reservedSMEM_tcgen05_partition:
	.zero		32
.L_0:


//--------------------- .nv.global                --------------------------
	.section	.nv.global,"aw",@nobits
.nv.global:
	.type		_ZN40_INTERNAL_5639be77_4_k_cu_baa92690_193354cute1_E,@object
	.size		_ZN40_INTERNAL_5639be77_4_k_cu_baa92690_193354cute1_E,(_ZN40_INTERNAL_5639be77_4_k_cu_baa92690_193354cuda3std3__45__cpo6cbeginE - _ZN40_INTERNAL_5639be77_4_k_cu_baa92690_193354cute1_E)
_ZN40_INTERNAL_5639be77_4_k_cu_baa92690_193354cute1_E:
	.zero		1
	.type		_ZN40_INTERNAL_5639be77_4_k_cu_baa92690_193354cuda3std3__45__cpo6cbeginE,@object
	.size		_ZN40_INTERNAL_5639be77_4_k_cu_baa92690_193354cuda3std3__45__cpo6cbeginE,(_ZN40_INTERNAL_5639be77_4_k_cu_baa92690_193354cuda3std3__48in_placeE - _ZN40_INTERNAL_5639be77_4_k_cu_baa92690_193354cuda3std3__45__cpo6cbeginE)
_ZN40_INTERNAL_5639be77_4_k_cu_baa92690_193354cuda3std3__45__cpo6cbeginE:
	.zero		1
	.type		_ZN40_INTERNAL_5639be77_4_k_cu_baa92690_193354cuda3std3__48in_placeE,@object
	.size		_ZN40_INTERNAL_5639be77_4_k_cu_baa92690_193354cuda3std3__48in_placeE,(_ZN40_INTERNAL_5639be77_4_k_cu_baa92690_193354cuda3std6ranges3__45__cpo9iter_moveE - _ZN40_INTERNAL_5639be77_4_k_cu_baa92690_193354cuda3std3__48in_placeE)
_ZN40_INTERNAL_5639be77_4_k_cu_baa92690_193354cuda3std3__48in_placeE:
	.zero		1
	.type		_ZN40_INTERNAL_5639be77_4_k_cu_baa92690_193354cuda3std6ranges3__45__cpo9iter_moveE,@object
	.size		_ZN40_INTERNAL_5639be77_4_k_cu_baa92690_193354cuda3std6ranges3__45__cpo9iter_moveE,(_ZN40_INTERNAL_5639be77_4_k_cu_baa92690_193354cuda3std3__45__cpo5beginE - _ZN40_INTERNAL_5639be77_4_k_cu_baa92690_193354cuda3std6ranges3__45__cpo9iter_moveE)
_ZN40_INTERNAL_5639be77_4_k_cu_baa92690_193354cuda3std6ranges3__45__cpo9iter_moveE:
	.zero		1
	.type		_ZN40_INTERNAL_5639be77_4_k_cu_baa92690_193354cuda3std3__45__cpo5beginE,@object
	.size		_ZN40_INTERNAL_5639be77_4_k_cu_baa92690_193354cuda3std3__45__cpo5beginE,(_ZN40_INTERNAL_5639be77_4_k_cu_baa92690_193354cuda3std3__442_GLOBAL__N__5639be77_4_k_cu_baa92690_193356ignoreE - _ZN40_INTERNAL_5639be77_4_k_cu_baa92690_193354cuda3std3__45__cpo5beginE)
_ZN40_INTERNAL_5639be77_4_k_cu_baa92690_193354cuda3std3__45__cpo5beginE:
	.zero		1
	.type		_ZN40_INTERNAL_5639be77_4_k_cu_baa92690_193354cuda3std3__442_GLOBAL__N__5639be77_4_k_cu_baa92690_193356ignoreE,@object
	.size		_ZN40_INTERNAL_5639be77_4_k_cu_baa92690_193354cuda3std3__442_GLOBAL__N__5639be77_4_k_cu_baa92690_193356ignoreE,(_ZN40_INTERNAL_5639be77_4_k_cu_baa92690_193354cute7productE - _ZN40_INTERNAL_5639be77_4_k_cu_baa92690_193354cuda3std3__442_GLOBAL__N__5639be77_4_k_cu_baa92690_193356ignoreE)
_ZN40_INTERNAL_5639be77_4_k_cu_baa92690_193354cuda3std3__442_GLOBAL__N__5639be77_4_k_cu_baa92690_193356ignoreE:
	.zero		1
	.type		_ZN40_INTERNAL_5639be77_4_k_cu_baa92690_193354cute7productE,@object
	.size		_ZN40_INTERNAL_5639be77_4_k_cu_baa92690_193354cute7productE,(_ZN40_INTERNAL_5639be77_4_k_cu_baa92690_193354cuda3std3__45__cpo3endE - _ZN40_INTERNAL_5639be77_4_k_cu_baa92690_193354cute7productE)
_ZN40_INTERNAL_5639be77_4_k_cu_baa92690_193354cute7productE:
	.zero		1
	.type		_ZN40_INTERNAL_5639be77_4_k_cu_baa92690_193354cuda3std3__45__cpo3endE,@object
	.size		_ZN40_INTERNAL_5639be77_4_k_cu_baa92690_193354cuda3std3__45__cpo3endE,(_ZN40_INTERNAL_5639be77_4_k_cu_baa92690_193354cuda3std3__419piecewise_constructE - _ZN40_INTERNAL_5639be77_4_k_cu_baa92690_193354cuda3std3__45__cpo3endE)
_ZN40_INTERNAL_5639be77_4_k_cu_baa92690_193354cuda3std3__45__cpo3endE:
	.zero		1
	.type		_ZN40_INTERNAL_5639be77_4_k_cu_baa92690_193354cuda3std3__419piecewise_constructE,@object
	.size		_ZN40_INTERNAL_5639be77_4_k_cu_baa92690_193354cuda3std3__419piecewise_constructE,(_ZN40_INTERNAL_5639be77_4_k_cu_baa92690_193354cuda3std3__45__cpo4cendE - _ZN40_INTERNAL_5639be77_4_k_cu_baa92690_193354cuda3std3__419piecewise_constructE)
_ZN40_INTERNAL_5639be77_4_k_cu_baa92690_193354cuda3std3__419piecewise_constructE:
	.zero		1
	.type		_ZN40_INTERNAL_5639be77_4_k_cu_baa92690_193354cuda3std3__45__cpo4cendE,@object
	.size		_ZN40_INTERNAL_5639be77_4_k_cu_baa92690_193354cuda3std3__45__cpo4cendE,(_ZN40_INTERNAL_5639be77_4_k_cu_baa92690_193354cuda3std6ranges3__45__cpo4swapE - _ZN40_INTERNAL_5639be77_4_k_cu_baa92690_193354cuda3std3__45__cpo4cendE)
_ZN40_INTERNAL_5639be77_4_k_cu_baa92690_193354cuda3std3__45__cpo4cendE:
	.zero		1
	.type		_ZN40_INTERNAL_5639be77_4_k_cu_baa92690_193354cuda3std6ranges3__45__cpo4swapE,@object
	.size		_ZN40_INTERNAL_5639be77_4_k_cu_baa92690_193354cuda3std6ranges3__45__cpo4swapE,(.L_10 - _ZN40_INTERNAL_5639be77_4_k_cu_baa92690_193354cuda3std6ranges3__45__cpo4swapE)
_ZN40_INTERNAL_5639be77_4_k_cu_baa92690_193354cuda3std6ranges3__45__cpo4swapE:
	.zero		1
.L_10:


//--------------------- .nv.constant0._ZN7cutlass13device_kernelINS_4gemm6kernel13GemmUniversalIN4cute5tupleIJiiiiEEENS1_10collective13CollectiveMmaINS1_35MainloopSm100TmaUmmaWarpSpecializedILi4ELi2ELi4ENS5_IJNS4_1CILi1EEESB_SB_EEEEENS5_IJNSA_ILi64EEENSA_ILi128EEESE_EEENS_10bfloat16_tENS5_IJlSB_lEEESH_SI_NS4_8TiledMMAINS4_8MMA_AtomIJNS4_20SM100_MMA_F16BF16_SSISH_SH_fLi64ELi128ELNS4_4UMMA5MajorE0ELSN_0ELNSM_7ScaleInE0ELSO_0EEEEEENS4_6LayoutISC_NS5_IJNSA_ILi0EEESS_SS_EEEEENS5_IJNS4_10UnderscoreESV_SV_EEEEENS4_13SM90_TMA_LOADENS4_14ComposedLayoutINS4_7SwizzleILi3ELi4ELi3EEENS4_18smem_ptr_flag_bitsILi16EEENSR_INS5_IJNSA_ILi8EEESE_EEENS5_IJSE_SB_EEEEEEEvNS4_8identityESY_S18_vS19_EENS_8epilogue10collective18CollectiveEpilogueINS1B_23Sm100TmaWarpSpecializedILi4ELi2ELi16ELb1ELb0EEEJSG_NS5_IJNSR_ISE_SB_EENSR_INSA_ILi32EEESB_EEEEESH_SI_SH_SI_NS1B_6fusion15FusionCallbacksIS1F_NS1K_17LinearCombinationISH_fSH_fLNS_15FloatRoundStyleE2EEESG_S1J_JEEENS4_5SM1004TMEM4LOAD26SM100_TMEM_LOAD_16dp256b4xESY_NSZ_INS10_ILi2ELi4ELi3EEES13_NSR_INS5_IJS14_S1H_EEENS5_IJS1H_SB_EEEEEEENS4_17SM75_U32x4_LDSM_NENS4_14SM90_TMA_STOREES1Y_NS4_17SM90_U32x4_STSM_NENS4_39AutoVectorizingCopyWithAssumedAlignmentILi128EEEEEEvvEEEEvNT_6ParamsE --------------------------
	.section	.nv.constant0._ZN7cutlass13device_kernelINS_4gemm6kernel13GemmUniversalIN4cute5tupleIJiiiiEEENS1_10collective13CollectiveMmaINS1_35MainloopSm100TmaUmmaWarpSpecializedILi4ELi2ELi4ENS5_IJNS4_1CILi1EEESB_SB_EEEEENS5_IJNSA_ILi64EEENSA_ILi128EEESE_EEENS_10bfloat16_tENS5_IJlSB_lEEESH_SI_NS4_8TiledMMAINS4_8MMA_AtomIJNS4_20SM100_MMA_F16BF16_SSISH_SH_fLi64ELi128ELNS4_4UMMA5MajorE0ELSN_0ELNSM_7ScaleInE0ELSO_0EEEEEENS4_6LayoutISC_NS5_IJNSA_ILi0EEESS_SS_EEEEENS5_IJNS4_10UnderscoreESV_SV_EEEEENS4_13SM90_TMA_LOADENS4_14ComposedLayoutINS4_7SwizzleILi3ELi4ELi3EEENS4_18smem_ptr_flag_bitsILi16EEENSR_INS5_IJNSA_ILi8EEESE_EEENS5_IJSE_SB_EEEEEEEvNS4_8identityESY_S18_vS19_EENS_8epilogue10collective18CollectiveEpilogueINS1B_23Sm100TmaWarpSpecializedILi4ELi2ELi16ELb1ELb0EEEJSG_NS5_IJNSR_ISE_SB_EENSR_INSA_ILi32EEESB_EEEEESH_SI_SH_SI_NS1B_6fusion15FusionCallbacksIS1F_NS1K_17LinearCombinationISH_fSH_fLNS_15FloatRoundStyleE2EEESG_S1J_JEEENS4_5SM1004TMEM4LOAD26SM100_TMEM_LOAD_16dp256b4xESY_NSZ_INS10_ILi2ELi4ELi3EEES13_NSR_INS5_IJS14_S1H_EEENS5_IJS1H_SB_EEEEEEENS4_17SM75_U32x4_LDSM_NENS4_14SM90_TMA_STOREES1Y_NS4_17SM90_U32x4_STSM_NENS4_39AutoVectorizingCopyWithAssumedAlignmentILi128EEEEEEvvEEEEvNT_6ParamsE,"a",@progbits
	.sectionflags	@""
	.align	4
.nv.constant0._ZN7cutlass13device_kernelINS_4gemm6kernel13GemmUniversalIN4cute5tupleIJiiiiEEENS1_10collective13CollectiveMmaINS1_35MainloopSm100TmaUmmaWarpSpecializedILi4ELi2ELi4ENS5_IJNS4_1CILi1EEESB_SB_EEEEENS5_IJNSA_ILi64EEENSA_ILi128EEESE_EEENS_10bfloat16_tENS5_IJlSB_lEEESH_SI_NS4_8TiledMMAINS4_8MMA_AtomIJNS4_20SM100_MMA_F16BF16_SSISH_SH_fLi64ELi128ELNS4_4UMMA5MajorE0ELSN_0ELNSM_7ScaleInE0ELSO_0EEEEEENS4_6LayoutISC_NS5_IJNSA_ILi0EEESS_SS_EEEEENS5_IJNS4_10UnderscoreESV_SV_EEEEENS4_13SM90_TMA_LOADENS4_14ComposedLayoutINS4_7SwizzleILi3ELi4ELi3EEENS4_18smem_ptr_flag_bitsILi16EEENSR_INS5_IJNSA_ILi8EEESE_EEENS5_IJSE_SB_EEEEEEEvNS4_8identityESY_S18_vS19_EENS_8epilogue10collective18CollectiveEpilogueINS1B_23Sm100TmaWarpSpecializedILi4ELi2ELi16ELb1ELb0EEEJSG_NS5_IJNSR_ISE_SB_EENSR_INSA_ILi32EEESB_EEEEESH_SI_SH_SI_NS1B_6fusion15FusionCallbacksIS1F_NS1K_17LinearCombinationISH_fSH_fLNS_15FloatRoundStyleE2EEESG_S1J_JEEENS4_5SM1004TMEM4LOAD26SM100_TMEM_LOAD_16dp256b4xESY_NSZ_INS10_ILi2ELi4ELi3EEES13_NSR_INS5_IJS14_S1H_EEENS5_IJS1H_SB_EEEEEEENS4_17SM75_U32x4_LDSM_NENS4_14SM90_TMA_STOREES1Y_NS4_17SM90_U32x4_STSM_NENS4_39AutoVectorizingCopyWithAssumedAlignmentILi128EEEEEEvvEEEEvNT_6ParamsE:
	.zero		2944


//--------------------- SYMBOLS --------------------------

	.type		.nv.reservedSmem.offset0,@object
	.size		.nv.reservedSmem.offset0,0x4
	.type		.nv.reservedSmem.cap,@object
	.size		.nv.reservedSmem.cap,0x4
	.type		__assertfail,@function
